// auto-generated by cutlass_sweep.conv — config: {"arch": "sm_100", "cluster_m": 2, "cluster_n": 1, "conv_kind": "wgrad", "dtype": "bf16", "ndim": 3, "tile_k": 64, "tile_m": 64, "tile_n": 64}
#include "cutlass/cutlass.h"
#include "cute/tensor.hpp"
#include "cutlass/kernel_hardware_info.hpp"
#include "cutlass/conv/convolution.h"
#include "cutlass/conv/dispatch_policy.hpp"
#include "cutlass/conv/collective/collective_builder.hpp"
#include "cutlass/conv/kernel/conv_universal.hpp"
#include "cutlass/conv/device/conv_universal_adapter.hpp"
#include "cutlass/epilogue/collective/collective_builder.hpp"

using namespace cute;
using Elem = cutlass::bfloat16_t;
using Acc  = float;
using LayoutAB = cutlass::layout::TensorNDHWC;
using LayoutC  = cutlass::layout::TensorKCSRT;
constexpr auto ConvOp = cutlass::conv::Operator::kWgrad;
using TileShape    = Shape<_64, Shape<_64>, Shape<_64>>;
using ClusterShape = Shape<_2, _1, _1>;

using CollectiveEpilogue = typename cutlass::epilogue::collective::CollectiveBuilder<
    cutlass::arch::Sm100, cutlass::arch::OpClassTensorOp,
    TileShape, ClusterShape,
    cutlass::epilogue::collective::EpilogueTileAuto,
    Acc, Acc,
    Elem, LayoutC, 128 / cutlass::sizeof_bits<Elem>::value,
    Elem, LayoutC, 128 / cutlass::sizeof_bits<Elem>::value,
    cutlass::epilogue::collective::EpilogueScheduleAuto
  >::CollectiveOp;

using CollectiveMainloop = typename cutlass::conv::collective::CollectiveBuilder<
    cutlass::arch::Sm100, cutlass::arch::OpClassTensorOp, ConvOp,
    Elem, LayoutAB, 128 / cutlass::sizeof_bits<Elem>::value,
    Elem, LayoutAB, 128 / cutlass::sizeof_bits<Elem>::value,
    Acc,
    TileShape, ClusterShape,
    cutlass::conv::collective::StageCountAutoCarveout<
        static_cast<int>(sizeof(typename CollectiveEpilogue::SharedStorage))>,
    cutlass::conv::collective::KernelScheduleAuto
  >::CollectiveOp;

using ProblemShape = cutlass::conv::ConvProblemShape<
    ConvOp, CollectiveMainloop::DispatchPolicy::NumSpatialDimensions>;
using ConvKernel = cutlass::conv::kernel::ConvUniversal<
    ProblemShape, CollectiveMainloop, CollectiveEpilogue>;
using Conv = cutlass::conv::device::ConvUniversalAdapter<ConvKernel>;

auto* _anchor = &cutlass::device_kernel<ConvKernel>;


// ===== COMPILED SASS (sm_100a) =====

	.target	sm_100a

	.elftype	@"ET_EXEC"


//--------------------- .note.nv.tkinfo           --------------------------
	.section	.note.nv.tkinfo,"",@"SHT_NOTE"
	.sectionflags	@"SHF_NOTE_NV_TKINFO"
	.tkinfo
        /*0018*/ 	.word	0x00000002
        /*0030*/ 	.string	""
        /*0030*/ 	.string	"ptxas"
        /*0030*/ 	.string	"Cuda compilation tools, release 13.0, V13.0.88"
        /*0030*/ 	.string	"Build cuda_13.0.r13.0/compiler.36424714_0"
        /*0030*/ 	.string	"-arch sm_100a -m 64 "



//--------------------- .note.nv.cuinfo           --------------------------
	.section	.note.nv.cuinfo,"",@"SHT_NOTE"
	.sectionflags	@"SHF_NOTE_NV_CUINFO"
        /*0018*/ 	.short	0x0002
        /*001a*/ 	.short	0x0064
        /*001c*/ 	.short	0x0082
	.zero		2


//--------------------- .nv.info                  --------------------------
	.section	.nv.info,"",@"SHT_CUDA_INFO"
	.align	4


	//----- nvinfo : EIATTR_REGCOUNT
	.align		4
        /*0000*/ 	.byte	0x04, 0x2f
        /*0002*/ 	.short	(.L_19 - .L_18)
	.align		4
.L_18:
        /*0004*/ 	.word	index@(_ZN7cutlass13device_kernelINS_4conv6kernel13ConvUniversalINS1_16ConvProblemShapeILNS1_8OperatorE2ELi3EEENS1_10collective14CollectiveConvINS1_47MainloopSm100TmaUmmaWarpSpecializedImplicitGemmILS5_2ELi13ELi3ELi1ELi2EN4cute5tupleIJNSA_1CILi2EEENSC_ILi1EEESE_EEEEENSB_IJNSC_ILi64EEENSB_IJSH_EEESI_EEENS_10bfloat16_tESK_NSA_8TiledMMAINSA_8MMA_AtomIJNSA_20SM100_MMA_F16BF16_SSISK_SK_fLi64ELi64ELNSA_4UMMA5MajorE1ELSP_1ELNSO_7ScaleInE0ELSQ_0EEEEEENSA_6LayoutINSB_IJSE_SE_SE_EEENSB_IJNSC_ILi0EEESV_SV_EEEEENSB_IJNSA_10UnderscoreESY_SY_EEEEENS7_6detail27Sm100ImplicitGemmTileTraitsINSA_13SM90_TMA_LOADENSA_14ComposedLayoutINSA_7SwizzleILi3ELi4ELi3EEENSA_18smem_ptr_flag_bitsILi16EEENST_INSB_IJSH_NSC_ILi8EEEEEENSB_IJSE_SH_EEEEEEEvEENS12_INSA_30SM90_TMA_LOAD_IM2COL_MULTICASTES1D_vEEEENS_8epilogue10collective18CollectiveEpilogueINS1I_23Sm100TmaWarpSpecializedILi3ELi2ELi16ELb1ELb0EEEJSJ_NSB_IJNST_ISH_SE_EENST_INSC_ILi32EEESE_EEEEESK_NSB_IJlNSB_IJSE_lllEEESV_EEESK_S1S_NS1I_6fusion15FusionCallbacksIS1M_NS1T_17LinearCombinationISK_fSK_fLNS_15FloatRoundStyleE2EEESJ_S1Q_JEEENSA_5SM1004TMEM4LOAD26SM100_TMEM_LOAD_16dp256b4xES13_NS14_INS15_ILi2ELi4ELi3EEES18_NST_INSB_IJS19_S1O_EEENSB_IJS1O_SE_EEEEEEENSA_17SM75_U32x4_LDSM_NENSA_14SM90_TMA_STOREES27_NSA_17SM90_U32x4_STSM_NENSA_39AutoVectorizingCopyWithAssumedAlignmentILi128EEEEEEvvEEEEvNT_6ParamsE)
        /*0008*/ 	.word	0x0000005e


	//----- nvinfo : EIATTR_FRAME_SIZE
	.align		4
.L_19:
        /*000c*/ 	.byte	0x04, 0x11
        /*000e*/ 	.short	(.L_21 - .L_20)
	.align		4
.L_20:
        /*0010*/ 	.word	index@($__internal_2_$__cuda_sm10x_tcgen05_guardrail_trap_unallocated_columns_being_dealloced)
        /*0014*/ 	.word	0x00000008


	//----- nvinfo : EIATTR_FRAME_SIZE
	.align		4
.L_21:
        /*0018*/ 	.byte	0x04, 0x11
        /*001a*/ 	.short	(.L_23 - .L_22)
	.align		4
.L_22:
        /*001c*/ 	.word	index@($__internal_1_$__cuda_sm10x_tcgen05_guardrail_trap_phase_invalid_during_alloc)
        /*0020*/ 	.word	0x00000008


	//----- nvinfo : EIATTR_FRAME_SIZE
	.align		4
.L_23:
        /*0024*/ 	.byte	0x04, 0x11
        /*0026*/ 	.short	(.L_25 - .L_24)
	.align		4
.L_24:
        /*0028*/ 	.word	index@($__internal_0_$__cuda_sm10x_tcgen05_guardrail_trap_col_being_dealloced_not_returned_by_alloc)
        /*002c*/ 	.word	0x00000008


	//----- nvinfo : EIATTR_FRAME_SIZE
	.align		4
.L_25:
        /*0030*/ 	.byte	0x04, 0x11
        /*0032*/ 	.short	(.L_27 - .L_26)
	.align		4
.L_26:
        /*0034*/ 	.word	index@(_ZN7cutlass13device_kernelINS_4conv6kernel13ConvUniversalINS1_16ConvProblemShapeILNS1_8OperatorE2ELi3EEENS1_10collective14CollectiveConvINS1_47MainloopSm100TmaUmmaWarpSpecializedImplicitGemmILS5_2ELi13ELi3ELi1ELi2EN4cute5tupleIJNSA_1CILi2EEENSC_ILi1EEESE_EEEEENSB_IJNSC_ILi64EEENSB_IJSH_EEESI_EEENS_10bfloat16_tESK_NSA_8TiledMMAINSA_8MMA_AtomIJNSA_20SM100_MMA_F16BF16_SSISK_SK_fLi64ELi64ELNSA_4UMMA5MajorE1ELSP_1ELNSO_7ScaleInE0ELSQ_0EEEEEENSA_6LayoutINSB_IJSE_SE_SE_EEENSB_IJNSC_ILi0EEESV_SV_EEEEENSB_IJNSA_10UnderscoreESY_SY_EEEEENS7_6detail27Sm100ImplicitGemmTileTraitsINSA_13SM90_TMA_LOADENSA_14ComposedLayoutINSA_7SwizzleILi3ELi4ELi3EEENSA_18smem_ptr_flag_bitsILi16EEENST_INSB_IJSH_NSC_ILi8EEEEEENSB_IJSE_SH_EEEEEEEvEENS12_INSA_30SM90_TMA_LOAD_IM2COL_MULTICASTES1D_vEEEENS_8epilogue10collective18CollectiveEpilogueINS1I_23Sm100TmaWarpSpecializedILi3ELi2ELi16ELb1ELb0EEEJSJ_NSB_IJNST_ISH_SE_EENST_INSC_ILi32EEESE_EEEEESK_NSB_IJlNSB_IJSE_lllEEESV_EEESK_S1S_NS1I_6fusion15FusionCallbacksIS1M_NS1T_17LinearCombinationISK_fSK_fLNS_15FloatRoundStyleE2EEESJ_S1Q_JEEENSA_5SM1004TMEM4LOAD26SM100_TMEM_LOAD_16dp256b4xES13_NS14_INS15_ILi2ELi4ELi3EEES18_NST_INSB_IJS19_S1O_EEENSB_IJS1O_SE_EEEEEEENSA_17SM75_U32x4_LDSM_NENSA_14SM90_TMA_STOREES27_NSA_17SM90_U32x4_STSM_NENSA_39AutoVectorizingCopyWithAssumedAlignmentILi128EEEEEEvvEEEEvNT_6ParamsE)
        /*0038*/ 	.word	0x00000008


	//----- nvinfo : EIATTR_MIN_STACK_SIZE
	.align		4
.L_27:
        /*003c*/ 	.byte	0x04, 0x12
        /*003e*/ 	.short	(.L_29 - .L_28)
	.align		4
.L_28:
        /*0040*/ 	.word	index@(_ZN7cutlass13device_kernelINS_4conv6kernel13ConvUniversalINS1_16ConvProblemShapeILNS1_8OperatorE2ELi3EEENS1_10collective14CollectiveConvINS1_47MainloopSm100TmaUmmaWarpSpecializedImplicitGemmILS5_2ELi13ELi3ELi1ELi2EN4cute5tupleIJNSA_1CILi2EEENSC_ILi1EEESE_EEEEENSB_IJNSC_ILi64EEENSB_IJSH_EEESI_EEENS_10bfloat16_tESK_NSA_8TiledMMAINSA_8MMA_AtomIJNSA_20SM100_MMA_F16BF16_SSISK_SK_fLi64ELi64ELNSA_4UMMA5MajorE1ELSP_1ELNSO_7ScaleInE0ELSQ_0EEEEEENSA_6LayoutINSB_IJSE_SE_SE_EEENSB_IJNSC_ILi0EEESV_SV_EEEEENSB_IJNSA_10UnderscoreESY_SY_EEEEENS7_6detail27Sm100ImplicitGemmTileTraitsINSA_13SM90_TMA_LOADENSA_14ComposedLayoutINSA_7SwizzleILi3ELi4ELi3EEENSA_18smem_ptr_flag_bitsILi16EEENST_INSB_IJSH_NSC_ILi8EEEEEENSB_IJSE_SH_EEEEEEEvEENS12_INSA_30SM90_TMA_LOAD_IM2COL_MULTICASTES1D_vEEEENS_8epilogue10collective18CollectiveEpilogueINS1I_23Sm100TmaWarpSpecializedILi3ELi2ELi16ELb1ELb0EEEJSJ_NSB_IJNST_ISH_SE_EENST_INSC_ILi32EEESE_EEEEESK_NSB_IJlNSB_IJSE_lllEEESV_EEESK_S1S_NS1I_6fusion15FusionCallbacksIS1M_NS1T_17LinearCombinationISK_fSK_fLNS_15FloatRoundStyleE2EEESJ_S1Q_JEEENSA_5SM1004TMEM4LOAD26SM100_TMEM_LOAD_16dp256b4xES13_NS14_INS15_ILi2ELi4ELi3EEES18_NST_INSB_IJS19_S1O_EEENSB_IJS1O_SE_EEEEEEENSA_17SM75_U32x4_LDSM_NENSA_14SM90_TMA_STOREES27_NSA_17SM90_U32x4_STSM_NENSA_39AutoVectorizingCopyWithAssumedAlignmentILi128EEEEEEvvEEEEvNT_6ParamsE)
        /*0044*/ 	.word	0x00000008
.L_29:


//--------------------- .nv.compat                --------------------------
	.section	.nv.compat,"",@"SHT_CUDA_COMPAT_INFO"
	.align	4
        /*0000*/ 	.byte	0x02, 0x09, 0x01, 0x00, 0x02, 0x02, 0x02, 0x00, 0x02, 0x05, 0x05, 0x00, 0x03, 0x07, 0x01, 0x01
        /*0010*/ 	.byte	0x02, 0x03, 0x01, 0x00, 0x02, 0x06, 0x01, 0x00, 0x04, 0x0b, 0x08, 0x00, 0x09, 0x00, 0x00, 0x00
        /*0020*/ 	.byte	0x00, 0x00, 0x00, 0x00


//--------------------- .nv.info._ZN7cutlass13device_kernelINS_4conv6kernel13ConvUniversalINS1_16ConvProblemShapeILNS1_8OperatorE2ELi3EEENS1_10collective14CollectiveConvINS1_47MainloopSm100TmaUmmaWarpSpecializedImplicitGemmILS5_2ELi13ELi3ELi1ELi2EN4cute5tupleIJNSA_1CILi2EEENSC_ILi1EEESE_EEEEENSB_IJNSC_ILi64EEENSB_IJSH_EEESI_EEENS_10bfloat16_tESK_NSA_8TiledMMAINSA_8MMA_AtomIJNSA_20SM100_MMA_F16BF16_SSISK_SK_fLi64ELi64ELNSA_4UMMA5MajorE1ELSP_1ELNSO_7ScaleInE0ELSQ_0EEEEEENSA_6LayoutINSB_IJSE_SE_SE_EEENSB_IJNSC_ILi0EEESV_SV_EEEEENSB_IJNSA_10UnderscoreESY_SY_EEEEENS7_6detail27Sm100ImplicitGemmTileTraitsINSA_13SM90_TMA_LOADENSA_14ComposedLayoutINSA_7SwizzleILi3ELi4ELi3EEENSA_18smem_ptr_flag_bitsILi16EEENST_INSB_IJSH_NSC_ILi8EEEEEENSB_IJSE_SH_EEEEEEEvEENS12_INSA_30SM90_TMA_LOAD_IM2COL_MULTICASTES1D_vEEEENS_8epilogue10collective18CollectiveEpilogueINS1I_23Sm100TmaWarpSpecializedILi3ELi2ELi16ELb1ELb0EEEJSJ_NSB_IJNST_ISH_SE_EENST_INSC_ILi32EEESE_EEEEESK_NSB_IJlNSB_IJSE_lllEEESV_EEESK_S1S_NS1I_6fusion15FusionCallbacksIS1M_NS1T_17LinearCombinationISK_fSK_fLNS_15FloatRoundStyleE2EEESJ_S1Q_JEEENSA_5SM1004TMEM4LOAD26SM100_TMEM_LOAD_16dp256b4xES13_NS14_INS15_ILi2ELi4ELi3EEES18_NST_INSB_IJS19_S1O_EEENSB_IJS1O_SE_EEEEEEENSA_17SM75_U32x4_LDSM_NENSA_14SM90_TMA_STOREES27_NSA_17SM90_U32x4_STSM_NENSA_39AutoVectorizingCopyWithAssumedAlignmentILi128EEEEEEvvEEEEvNT_6ParamsE --------------------------
	.section	.nv.info._ZN7cutlass13device_kernelINS_4conv6kernel13ConvUniversalINS1_16ConvProblemShapeILNS1_8OperatorE2ELi3EEENS1_10collective14CollectiveConvINS1_47MainloopSm100TmaUmmaWarpSpecializedImplicitGemmILS5_2ELi13ELi3ELi1ELi2EN4cute5tupleIJNSA_1CILi2EEENSC_ILi1EEESE_EEEEENSB_IJNSC_ILi64EEENSB_IJSH_EEESI_EEENS_10bfloat16_tESK_NSA_8TiledMMAINSA_8MMA_AtomIJNSA_20SM100_MMA_F16BF16_SSISK_SK_fLi64ELi64ELNSA_4UMMA5MajorE1ELSP_1ELNSO_7ScaleInE0ELSQ_0EEEEEENSA_6LayoutINSB_IJSE_SE_SE_EEENSB_IJNSC_ILi0EEESV_SV_EEEEENSB_IJNSA_10UnderscoreESY_SY_EEEEENS7_6detail27Sm100ImplicitGemmTileTraitsINSA_13SM90_TMA_LOADENSA_14ComposedLayoutINSA_7SwizzleILi3ELi4ELi3EEENSA_18smem_ptr_flag_bitsILi16EEENST_INSB_IJSH_NSC_ILi8EEEEEENSB_IJSE_SH_EEEEEEEvEENS12_INSA_30SM90_TMA_LOAD_IM2COL_MULTICASTES1D_vEEEENS_8epilogue10collective18CollectiveEpilogueINS1I_23Sm100TmaWarpSpecializedILi3ELi2ELi16ELb1ELb0EEEJSJ_NSB_IJNST_ISH_SE_EENST_INSC_ILi32EEESE_EEEEESK_NSB_IJlNSB_IJSE_lllEEESV_EEESK_S1S_NS1I_6fusion15FusionCallbacksIS1M_NS1T_17LinearCombinationISK_fSK_fLNS_15FloatRoundStyleE2EEESJ_S1Q_JEEENSA_5SM1004TMEM4LOAD26SM100_TMEM_LOAD_16dp256b4xES13_NS14_INS15_ILi2ELi4ELi3EEES18_NST_INSB_IJS19_S1O_EEENSB_IJS1O_SE_EEEEEEENSA_17SM75_U32x4_LDSM_NENSA_14SM90_TMA_STOREES27_NSA_17SM90_U32x4_STSM_NENSA_39AutoVectorizingCopyWithAssumedAlignmentILi128EEEEEEvvEEEEvNT_6ParamsE,"",@"SHT_CUDA_INFO"
	.sectionflags	@""
	.align	4


	//----- nvinfo : EIATTR_CUDA_API_VERSION
	.align		4
        /*0000*/ 	.byte	0x04, 0x37
        /*0002*/ 	.short	(.L_31 - .L_30)
.L_30:
        /*0004*/ 	.word	0x00000082


	//----- nvinfo : EIATTR_KPARAM_INFO
	.align		4
.L_31:
        /*0008*/ 	.byte	0x04, 0x17
        /*000a*/ 	.short	(.L_33 - .L_32)
.L_32:
        /*000c*/ 	.word	0x00000000
        /*0010*/ 	.short	0x0000
        /*0012*/ 	.short	0x0000
        /*0014*/ 	.byte	0x00, 0xf0, 0x01, 0x24


	//----- nvinfo : EIATTR_AT_ENTRY_FRAGMENTS
	.align		4
.L_33:
        /*0018*/ 	.byte	0x04, 0x4f
        /*001a*/ 	.short	(.L_35 - .L_34)


	//   ....[0]....
.L_34:
        /*001c*/ 	.word	0x00000006


	//----- nvinfo : EIATTR_RESERVED_SMEM_USED
	.align		4
.L_35:
        /*0020*/ 	.byte	0x01, 0x41
	.zero		2


	//----- nvinfo : EIATTR_SPARSE_MMA_MASK
	.align		4
        /*0024*/ 	.byte	0x03, 0x50
        /*0026*/ 	.short	0x0000


	//----- nvinfo : EIATTR_TCGEN05_1CTA_USED
	.align		4
        /*0028*/ 	.byte	0x01, 0x51
	.zero		2


	//----- nvinfo : EIATTR_MAXREG_COUNT
	.align		4
        /*002c*/ 	.byte	0x03, 0x1b
        /*002e*/ 	.short	0x00ff


	//----- nvinfo : EIATTR_NUM_BARRIERS
	.align		4
        /*0030*/ 	.byte	0x02, 0x4c
        /*0032*/ 	.byte	0x07
	.zero		1


	//----- nvinfo : EIATTR_EXTERNS
	.align		4
        /*0034*/ 	.byte	0x04, 0x0f
        /*0036*/ 	.short	(.L_37 - .L_36)


	//   ....[0]....
	.align		4
.L_36:
        /*0038*/ 	.word	index@(__assertfail)


	//----- nvinfo : EIATTR_MERCURY_ISA_VERSION
	.align		4
.L_37:
        /*003c*/ 	.byte	0x03, 0x5f
        /*003e*/ 	.short	0x0101


	//----- nvinfo : EIATTR_INT_WARP_WIDE_INSTR_OFFSETS
	.align		4
        /*0040*/ 	.byte	0x04, 0x31
        /*0042*/ 	.short	(.L_39 - .L_38)


	//   ....[0]....
.L_38:
        /*0044*/ 	.word	0x000045d0


	//   ....[1]....
        /*0048*/ 	.word	0x000045f0


	//   ....[2]....
        /*004c*/ 	.word	0x00004620


	//   ....[3]....
        /*0050*/ 	.word	0x00005250


	//   ....[4]....
        /*0054*/ 	.word	0x00005510


	//   ....[5]....
        /*0058*/ 	.word	0x00005550


	//   ....[6]....
        /*005c*/ 	.word	0x000057e0


	//   ....[7]....
        /*0060*/ 	.word	0x000057f0


	//   ....[8]....
        /*0064*/ 	.word	0x000067f0


	//----- nvinfo : EIATTR_COOP_GROUP_MASK_REGIDS
	.align		4
.L_39:
        /*0068*/ 	.byte	0x04, 0x29
        /*006a*/ 	.short	(.L_41 - .L_40)


	//   ....[0]....
.L_40:
        /*006c*/ 	.word	0xffffffff


	//   ....[1]....
        /*0070*/ 	.word	0xffffffff


	//   ....[2]....
        /*0074*/ 	.word	0xffffffff


	//   ....[3]....
        /*0078*/ 	.word	0xffffffff


	//   ....[4]....
        /*007c*/ 	.word	0xffffffff


	//   ....[5]....
        /*0080*/ 	.word	0xffffffff


	//   ....[6]....
        /*0084*/ 	.word	0xffffffff


	//   ....[7]....
        /*0088*/ 	.word	0xffffffff


	//   ....[8]....
        /*008c*/ 	.word	0xffffffff


	//   ....[9]....
        /*0090*/ 	.word	0xffffffff


	//   ....[10]....
        /*0094*/ 	.word	0xffffffff


	//   ....[11]....
        /*0098*/ 	.word	0xffffffff


	//   ....[12]....
        /*009c*/ 	.word	0xffffffff


	//----- nvinfo : EIATTR_COOP_GROUP_INSTR_OFFSETS
	.align		4
.L_41:
        /*00a0*/ 	.byte	0x04, 0x28
        /*00a2*/ 	.short	(.L_43 - .L_42)


	//   ....[0]....
.L_42:
        /*00a4*/ 	.word	0x000000a0


	//   ....[1]....
        /*00a8*/ 	.word	0x000004e0


	//   ....[2]....
        /*00ac*/ 	.word	0x000007c0


	//   ....[3]....
        /*00b0*/ 	.word	0x00000940


	//   ....[4]....
        /*00b4*/ 	.word	0x00000a40


	//   ....[5]....
        /*00b8*/ 	.word	0x00000b90


	//   ....[6]....
        /*00bc*/ 	.word	0x00000d90


	//   ....[7]....
        /*00c0*/ 	.word	0x00002940


	//   ....[8]....
        /*00c4*/ 	.word	0x00003920


	//   ....[9]....
        /*00c8*/ 	.word	0x00003b30


	//   ....[10]....
        /*00cc*/ 	.word	0x00003b60


	//   ....[11]....
        /*00d0*/ 	.word	0x000044b0


	//   ....[12]....
        /*00d4*/ 	.word	0x000046f0


	//----- nvinfo : EIATTR_VRC_CTA_INIT_COUNT
	.align		4
.L_43:
        /*00d8*/ 	.byte	0x02, 0x4a
        /*00da*/ 	.byte	0x80
	.zero		1


	//----- nvinfo : EIATTR_SYSCALL_OFFSETS
	.align		4
        /*00dc*/ 	.byte	0x04, 0x46
        /*00de*/ 	.short	(.L_45 - .L_44)


	//   ....[0]....
.L_44:
        /*00e0*/ 	.word	0x00006aa0


	//   ....[1]....
        /*00e4*/ 	.word	0x00006b90


	//   ....[2]....
        /*00e8*/ 	.word	0x000072e0


	//   ....[3]....
        /*00ec*/ 	.word	0x00007c20


	//----- nvinfo : EIATTR_MBARRIER_INSTR_OFFSETS
	.align		4
.L_45:
        /*00f0*/ 	.byte	0x04, 0x39
        /*00f2*/ 	.short	(.L_47 - .L_46)


	//   ....[0]....
.L_46:
        /*00f4*/ 	.word	0x00000600
        /*00f8*/ 	.word	0x000000ff
        /*00fc*/ 	.word	0x00000000
        /*0100*/ 	.short	0x0100
        /*0102*/ 	.byte	0x07
	.zero		1


	//   ....[1]....
        /*0104*/ 	.word	0x00000610
        /*0108*/ 	.word	0x000000ff
        /*010c*/ 	.word	0x00000068
        /*0110*/ 	.short	0x0100
        /*0112*/ 	.byte	0x07
	.zero		1


	//   ....[2]....
        /*0114*/ 	.word	0x00000620
        /*0118*/ 	.word	0x000000ff
        /*011c*/ 	.word	0x00000008
        /*0120*/ 	.short	0x0100
        /*0122*/ 	.byte	0x07
	.zero		1


	//   ....[3]....
        /*0124*/ 	.word	0x00000630
        /*0128*/ 	.word	0x000000ff
        /*012c*/ 	.word	0x00000070
        /*0130*/ 	.short	0x0100
        /*0132*/ 	.byte	0x07
	.zero		1


	//   ....[4]....
        /*0134*/ 	.word	0x00000640
        /*0138*/ 	.word	0x000000ff
        /*013c*/ 	.word	0x00000010
        /*0140*/ 	.short	0x0100
        /*0142*/ 	.byte	0x07
	.zero		1


	//   ....[5]....
        /*0144*/ 	.word	0x00000650
        /*0148*/ 	.word	0x000000ff
        /*014c*/ 	.word	0x00000078
        /*0150*/ 	.short	0x0100
        /*0152*/ 	.byte	0x07
	.zero		1


	//   ....[6]....
        /*0154*/ 	.word	0x00000660
        /*0158*/ 	.word	0x000000ff
        /*015c*/ 	.word	0x00000018
        /*0160*/ 	.short	0x0100
        /*0162*/ 	.byte	0x07
	.zero		1


	//   ....[7]....
        /*0164*/ 	.word	0x00000670
        /*0168*/ 	.word	0x000000ff
        /*016c*/ 	.word	0x00000080
        /*0170*/ 	.short	0x0100
        /*0172*/ 	.byte	0x07
	.zero		1


	//   ....[8]....
        /*0174*/ 	.word	0x00000680
        /*0178*/ 	.word	0x000000ff
        /*017c*/ 	.word	0x00000020
        /*0180*/ 	.short	0x0100
        /*0182*/ 	.byte	0x07
	.zero		1


	//   ....[9]....
        /*0184*/ 	.word	0x00000690
        /*0188*/ 	.word	0x000000ff
        /*018c*/ 	.word	0x00000088
        /*0190*/ 	.short	0x0100
        /*0192*/ 	.byte	0x07
	.zero		1


	//   ....[10]....
        /*0194*/ 	.word	0x000006a0
        /*0198*/ 	.word	0x000000ff
        /*019c*/ 	.word	0x00000028
        /*01a0*/ 	.short	0x0100
        /*01a2*/ 	.byte	0x07
	.zero		1


	//   ....[11]....
        /*01a4*/ 	.word	0x000006b0
        /*01a8*/ 	.word	0x000000ff
        /*01ac*/ 	.word	0x00000090
        /*01b0*/ 	.short	0x0100
        /*01b2*/ 	.byte	0x07
	.zero		1


	//   ....[12]....
        /*01b4*/ 	.word	0x000006c0
        /*01b8*/ 	.word	0x000000ff
        /*01bc*/ 	.word	0x00000030
        /*01c0*/ 	.short	0x0100
        /*01c2*/ 	.byte	0x07
	.zero		1


	//   ....[13]....
        /*01c4*/ 	.word	0x000006d0
        /*01c8*/ 	.word	0x000000ff
        /*01cc*/ 	.word	0x00000098
        /*01d0*/ 	.short	0x0100
        /*01d2*/ 	.byte	0x07
	.zero		1


	//   ....[14]....
        /*01d4*/ 	.word	0x000006e0
        /*01d8*/ 	.word	0x000000ff
        /*01dc*/ 	.word	0x00000038
        /*01e0*/ 	.short	0x0100
        /*01e2*/ 	.byte	0x07
	.zero		1


	//   ....[15]....
        /*01e4*/ 	.word	0x000006f0
        /*01e8*/ 	.word	0x000000ff
        /*01ec*/ 	.word	0x000000a0
        /*01f0*/ 	.short	0x0100
        /*01f2*/ 	.byte	0x07
	.zero		1


	//   ....[16]....
        /*01f4*/ 	.word	0x00000700
        /*01f8*/ 	.word	0x000000ff
        /*01fc*/ 	.word	0x00000040
        /*0200*/ 	.short	0x0100
        /*0202*/ 	.byte	0x07
	.zero		1


	//   ....[17]....
        /*0204*/ 	.word	0x00000710
        /*0208*/ 	.word	0x000000ff
        /*020c*/ 	.word	0x000000a8
        /*0210*/ 	.short	0x0100
        /*0212*/ 	.byte	0x07
	.zero		1


	//   ....[18]....
        /*0214*/ 	.word	0x00000720
        /*0218*/ 	.word	0x000000ff
        /*021c*/ 	.word	0x00000048
        /*0220*/ 	.short	0x0100
        /*0222*/ 	.byte	0x07
	.zero		1


	//   ....[19]....
        /*0224*/ 	.word	0x00000730
        /*0228*/ 	.word	0x000000ff
        /*022c*/ 	.word	0x000000b0
        /*0230*/ 	.short	0x0100
        /*0232*/ 	.byte	0x07
	.zero		1


	//   ....[20]....
        /*0234*/ 	.word	0x00000740
        /*0238*/ 	.word	0x000000ff
        /*023c*/ 	.word	0x00000050
        /*0240*/ 	.short	0x0100
        /*0242*/ 	.byte	0x07
	.zero		1


	//   ....[21]....
        /*0244*/ 	.word	0x00000750
        /*0248*/ 	.word	0x000000ff
        /*024c*/ 	.word	0x000000b8
        /*0250*/ 	.short	0x0100
        /*0252*/ 	.byte	0x07
	.zero		1


	//   ....[22]....
        /*0254*/ 	.word	0x00000760
        /*0258*/ 	.word	0x000000ff
        /*025c*/ 	.word	0x00000058
        /*0260*/ 	.short	0x0100
        /*0262*/ 	.byte	0x07
	.zero		1


	//   ....[23]....
        /*0264*/ 	.word	0x00000770
        /*0268*/ 	.word	0x000000ff
        /*026c*/ 	.word	0x000000c0
        /*0270*/ 	.short	0x0100
        /*0272*/ 	.byte	0x07
	.zero		1


	//   ....[24]....
        /*0274*/ 	.word	0x00000780
        /*0278*/ 	.word	0x000000ff
        /*027c*/ 	.word	0x00000060
        /*0280*/ 	.short	0x0100
        /*0282*/ 	.byte	0x07
	.zero		1


	//   ....[25]....
        /*0284*/ 	.word	0x00000790
        /*0288*/ 	.word	0x000000ff
        /*028c*/ 	.word	0x000000c8
        /*0290*/ 	.short	0x0100
        /*0292*/ 	.byte	0x07
	.zero		1


	//   ....[26]....
        /*0294*/ 	.word	0x000008d0
        /*0298*/ 	.word	0x000000ff
        /*029c*/ 	.word	0x000000d0
        /*02a0*/ 	.short	0x0100
        /*02a2*/ 	.byte	0x07
	.zero		1


	//   ....[27]....
        /*02a4*/ 	.word	0x000008e0
        /*02a8*/ 	.word	0x000000ff
        /*02ac*/ 	.word	0x000000e8
        /*02b0*/ 	.short	0x0100
        /*02b2*/ 	.byte	0x07
	.zero		1


	//   ....[28]....
        /*02b4*/ 	.word	0x000008f0
        /*02b8*/ 	.word	0x000000ff
        /*02bc*/ 	.word	0x000000d8
        /*02c0*/ 	.short	0x0100
        /*02c2*/ 	.byte	0x07
	.zero		1


	//   ....[29]....
        /*02c4*/ 	.word	0x00000900
        /*02c8*/ 	.word	0x000000ff
        /*02cc*/ 	.word	0x000000f0
        /*02d0*/ 	.short	0x0100
        /*02d2*/ 	.byte	0x07
	.zero		1


	//   ....[30]....
        /*02d4*/ 	.word	0x00000910
        /*02d8*/ 	.word	0x000000ff
        /*02dc*/ 	.word	0x000000e0
        /*02e0*/ 	.short	0x0100
        /*02e2*/ 	.byte	0x07
	.zero		1


	//   ....[31]....
        /*02e4*/ 	.word	0x00000920
        /*02e8*/ 	.word	0x000000ff
        /*02ec*/ 	.word	0x000000f8
        /*02f0*/ 	.short	0x0100
        /*02f2*/ 	.byte	0x07
	.zero		1


	//   ....[32]....
        /*02f4*/ 	.word	0x00000a10
        /*02f8*/ 	.word	0x000000ff
        /*02fc*/ 	.word	0x00000100
        /*0300*/ 	.short	0x0100
        /*0302*/ 	.byte	0x06
	.zero		1


	//   ....[33]....
        /*0304*/ 	.word	0x00000a20
        /*0308*/ 	.word	0x000000ff
        /*030c*/ 	.word	0x00000108
        /*0310*/ 	.short	0x0100
        /*0312*/ 	.byte	0x06
	.zero		1


	//   ....[34]....
        /*0314*/ 	.word	0x00000b60
        /*0318*/ 	.word	0x000000ff
        /*031c*/ 	.word	0x00000110
        /*0320*/ 	.short	0x0100
        /*0322*/ 	.byte	0x06
	.zero		1


	//   ....[35]....
        /*0324*/ 	.word	0x00000b70
        /*0328*/ 	.word	0x000000ff
        /*032c*/ 	.word	0x00000118
        /*0330*/ 	.short	0x0100
        /*0332*/ 	.byte	0x06
	.zero		1


	//   ....[36]....
        /*0334*/ 	.word	0x00000ca0
        /*0338*/ 	.word	0x000000ff
        /*033c*/ 	.word	0x00000120
        /*0340*/ 	.short	0x0100
        /*0342*/ 	.byte	0x07
	.zero		1


	//   ....[37]....
        /*0344*/ 	.word	0x00000cb0
        /*0348*/ 	.word	0x000000ff
        /*034c*/ 	.word	0x00000130
        /*0350*/ 	.short	0x0100
        /*0352*/ 	.byte	0x07
	.zero		1


	//   ....[38]....
        /*0354*/ 	.word	0x00000cc0
        /*0358*/ 	.word	0x000000ff
        /*035c*/ 	.word	0x00000128
        /*0360*/ 	.short	0x0100
        /*0362*/ 	.byte	0x07
	.zero		1


	//   ....[39]....
        /*0364*/ 	.word	0x00000cd0
        /*0368*/ 	.word	0x000000ff
        /*036c*/ 	.word	0x00000138
        /*0370*/ 	.short	0x0100
        /*0372*/ 	.byte	0x07
	.zero		1


	//   ....[40]....
        /*0374*/ 	.word	0x00001ad0
        /*0378*/ 	.word	0x000000ff
        /*037c*/ 	.word	0x00000068
        /*0380*/ 	.short	0x010a
        /*0382*/ 	.byte	0x04
	.zero		1


	//   ....[41]....
        /*0384*/ 	.word	0x00001e50
        /*0388*/ 	.word	0x000000ff
        /*038c*/ 	.word	0x00000068
        /*0390*/ 	.short	0x010a
        /*0392*/ 	.byte	0x25
	.zero		1


	//   ....[42]....
        /*0394*/ 	.word	0x00001ff0
        /*0398*/ 	.word	0x000000ff
        /*039c*/ 	.word	0x00000068
        /*03a0*/ 	.short	0x010a
        /*03a2*/ 	.byte	0x11
	.zero		1


	//   ....[43]....
        /*03a4*/ 	.word	0x000022e0
        /*03a8*/ 	.word	0x000000ff
        /*03ac*/ 	.word	0x00000108
        /*03b0*/ 	.short	0x0101
        /*03b2*/ 	.byte	0x2d
	.zero		1


	//   ....[44]....
        /*03b4*/ 	.word	0x00002300
        /*03b8*/ 	.word	0x000000ff
        /*03bc*/ 	.word	0x00000068
        /*03c0*/ 	.short	0x010a
        /*03c2*/ 	.byte	0x04
	.zero		1


	//   ....[45]....
        /*03c4*/ 	.word	0x000024b0
        /*03c8*/ 	.word	0x000000ff
        /*03cc*/ 	.word	0x00000068
        /*03d0*/ 	.short	0x010a
        /*03d2*/ 	.byte	0x29
	.zero		1


	//   ....[46]....
        /*03d4*/ 	.word	0x00002650
        /*03d8*/ 	.word	0x000000ff
        /*03dc*/ 	.word	0x00000068
        /*03e0*/ 	.short	0x010a
        /*03e2*/ 	.byte	0x09
	.zero		1


	//   ....[47]....
        /*03e4*/ 	.word	0x00002950
        /*03e8*/ 	.word	0x000000ff
        /*03ec*/ 	.word	0x00000110
        /*03f0*/ 	.short	0x010a
        /*03f2*/ 	.byte	0x2d
	.zero		1


	//   ....[48]....
        /*03f4*/ 	.word	0x00002a10
        /*03f8*/ 	.word	0x000000ff
        /*03fc*/ 	.word	0x00000000
        /*0400*/ 	.short	0x0101
        /*0402*/ 	.byte	0x04
	.zero		1


	//   ....[49]....
        /*0404*/ 	.word	0x00002ef0
        /*0408*/ 	.word	0x000000ff
        /*040c*/ 	.word	0x00000000
        /*0410*/ 	.short	0x010a
        /*0412*/ 	.byte	0x04
	.zero		1


	//   ....[50]....
        /*0414*/ 	.word	0x00002f80
        /*0418*/ 	.word	0x000000ff
        /*041c*/ 	.word	0x00000000
        /*0420*/ 	.short	0x010a
        /*0422*/ 	.byte	0x04
	.zero		1


	//   ....[51]....
        /*0424*/ 	.word	0x00003010
        /*0428*/ 	.word	0x000000ff
        /*042c*/ 	.word	0x00000000
        /*0430*/ 	.short	0x010a
        /*0432*/ 	.byte	0x04
	.zero		1


	//   ....[52]....
        /*0434*/ 	.word	0x000030a0
        /*0438*/ 	.word	0x000000ff
        /*043c*/ 	.word	0x00000000
        /*0440*/ 	.short	0x010a
        /*0442*/ 	.byte	0x04
	.zero		1


	//   ....[53]....
        /*0444*/ 	.word	0x00003130
        /*0448*/ 	.word	0x000000ff
        /*044c*/ 	.word	0x00000000
        /*0450*/ 	.short	0x010a
        /*0452*/ 	.byte	0x04
	.zero		1


	//   ....[54]....
        /*0454*/ 	.word	0x000031c0
        /*0458*/ 	.word	0x000000ff
        /*045c*/ 	.word	0x00000000
        /*0460*/ 	.short	0x010a
        /*0462*/ 	.byte	0x04
	.zero		1


	//   ....[55]....
        /*0464*/ 	.word	0x00003250
        /*0468*/ 	.word	0x000000ff
        /*046c*/ 	.word	0x00000000
        /*0470*/ 	.short	0x010a
        /*0472*/ 	.byte	0x04
	.zero		1


	//   ....[56]....
        /*0474*/ 	.word	0x000032e0
        /*0478*/ 	.word	0x000000ff
        /*047c*/ 	.word	0x00000000
        /*0480*/ 	.short	0x010a
        /*0482*/ 	.byte	0x04
	.zero		1


	//   ....[57]....
        /*0484*/ 	.word	0x00003370
        /*0488*/ 	.word	0x000000ff
        /*048c*/ 	.word	0x00000000
        /*0490*/ 	.short	0x010a
        /*0492*/ 	.byte	0x04
	.zero		1


	//   ....[58]....
        /*0494*/ 	.word	0x00003400
        /*0498*/ 	.word	0x000000ff
        /*049c*/ 	.word	0x00000000
        /*04a0*/ 	.short	0x010a
        /*04a2*/ 	.byte	0x04
	.zero		1


	//   ....[59]....
        /*04a4*/ 	.word	0x00003490
        /*04a8*/ 	.word	0x000000ff
        /*04ac*/ 	.word	0x00000000
        /*04b0*/ 	.short	0x010a
        /*04b2*/ 	.byte	0x04
	.zero		1


	//   ....[60]....
        /*04b4*/ 	.word	0x00003520
        /*04b8*/ 	.word	0x000000ff
        /*04bc*/ 	.word	0x00000000
        /*04c0*/ 	.short	0x010a
        /*04c2*/ 	.byte	0x04
	.zero		1


	//   ....[61]....
        /*04c4*/ 	.word	0x000035c0
        /*04c8*/ 	.word	0x00000000
        /*04cc*/ 	.word	0x00000000
        /*04d0*/ 	.short	0x010a
        /*04d2*/ 	.byte	0xff
	.zero		1


	//   ....[62]....
        /*04d4*/ 	.word	0x000036f0
        /*04d8*/ 	.word	0x000000ff
        /*04dc*/ 	.word	0x00000118
        /*04e0*/ 	.short	0x010a
        /*04e2*/ 	.byte	0x2e
	.zero		1


	//   ....[63]....
        /*04e4*/ 	.word	0x00003790
        /*04e8*/ 	.word	0x000000ff
        /*04ec*/ 	.word	0x00000110
        /*04f0*/ 	.short	0x010a
        /*04f2*/ 	.byte	0x2e
	.zero		1


	//   ....[64]....
        /*04f4*/ 	.word	0x00003830
        /*04f8*/ 	.word	0x000000ff
        /*04fc*/ 	.word	0x00000000
        /*0500*/ 	.short	0x0101
        /*0502*/ 	.byte	0x06
	.zero		1


	//   ....[65]....
        /*0504*/ 	.word	0x00003870
        /*0508*/ 	.word	0x000000ff
        /*050c*/ 	.word	0x00000118
        /*0510*/ 	.short	0x0106
        /*0512*/ 	.byte	0x2e
	.zero		1


	//   ....[66]....
        /*0514*/ 	.word	0x000038b0
        /*0518*/ 	.word	0x00000000
        /*051c*/ 	.word	0x00000118
        /*0520*/ 	.short	0x010a
        /*0522*/ 	.byte	0xff
	.zero		1


	//   ....[67]....
        /*0524*/ 	.word	0x00003e00
        /*0528*/ 	.word	0x000000ff
        /*052c*/ 	.word	0x00000110
        /*0530*/ 	.short	0x010a
        /*0532*/ 	.byte	0x07
	.zero		1


	//   ....[68]....
        /*0534*/ 	.word	0x00003eb0
        /*0538*/ 	.word	0x000000ff
        /*053c*/ 	.word	0x00000000
        /*0540*/ 	.short	0x0101
        /*0542*/ 	.byte	0x05
	.zero		1


	//   ....[69]....
        /*0544*/ 	.word	0x00003ec0
        /*0548*/ 	.word	0x000000ff
        /*054c*/ 	.word	0x00000130
        /*0550*/ 	.short	0x010a
        /*0552*/ 	.byte	0x09
	.zero		1


	//   ....[70]....
        /*0554*/ 	.word	0x00003f40
        /*0558*/ 	.word	0x000000ff
        /*055c*/ 	.word	0x00000000
        /*0560*/ 	.short	0x010a
        /*0562*/ 	.byte	0x04
	.zero		1


	//   ....[71]....
        /*0564*/ 	.word	0x00003fe0
        /*0568*/ 	.word	0x000000ff
        /*056c*/ 	.word	0x00000000
        /*0570*/ 	.short	0x010a
        /*0572*/ 	.byte	0x08
	.zero		1


	//   ....[72]....
        /*0574*/ 	.word	0x00004110
        /*0578*/ 	.word	0x000000ff
        /*057c*/ 	.word	0x00000000
        /*0580*/ 	.short	0x010a
        /*0582*/ 	.byte	0x04
	.zero		1


	//   ....[73]....
        /*0584*/ 	.word	0x00004400
        /*0588*/ 	.word	0x000000ff
        /*058c*/ 	.word	0x00000000
        /*0590*/ 	.short	0x010a
        /*0592*/ 	.byte	0x05
	.zero		1


	//   ....[74]....
        /*0594*/ 	.word	0x00004490
        /*0598*/ 	.word	0x000000ff
        /*059c*/ 	.word	0x00000000
        /*05a0*/ 	.short	0x010a
        /*05a2*/ 	.byte	0x06
	.zero		1


	//   ....[75]....
        /*05a4*/ 	.word	0x000049b0
        /*05a8*/ 	.word	0x000000ff
        /*05ac*/ 	.word	0x00000110
        /*05b0*/ 	.short	0x010a
        /*05b2*/ 	.byte	0x11
	.zero		1


	//   ....[76]....
        /*05b4*/ 	.word	0x00004e20
        /*05b8*/ 	.word	0x000000ff
        /*05bc*/ 	.word	0x00000000
        /*05c0*/ 	.short	0x0101
        /*05c2*/ 	.byte	0x10
	.zero		1


	//   ....[77]....
        /*05c4*/ 	.word	0x00005150
        /*05c8*/ 	.word	0x000000ff
        /*05cc*/ 	.word	0x00000108
        /*05d0*/ 	.short	0x010a
        /*05d2*/ 	.byte	0x11
	.zero		1


	//   ....[78]....
        /*05d4*/ 	.word	0x000054b0
        /*05d8*/ 	.word	0x000000ff
        /*05dc*/ 	.word	0x000000e8
        /*05e0*/ 	.short	0x010a
        /*05e2*/ 	.byte	0x16
	.zero		1


	//   ....[79]....
        /*05e4*/ 	.word	0x00005690
        /*05e8*/ 	.word	0x000000ff
        /*05ec*/ 	.word	0x000000d0
        /*05f0*/ 	.short	0x010b
        /*05f2*/ 	.byte	0x16
	.zero		1


	//   ....[80]....
        /*05f4*/ 	.word	0x00005720
        /*05f8*/ 	.word	0x000000ff
        /*05fc*/ 	.word	0x00000000
        /*0600*/ 	.short	0x0101
        /*0602*/ 	.byte	0x17
	.zero		1


	//   ....[81]....
        /*0604*/ 	.word	0x00005760
        /*0608*/ 	.word	0x000000ff
        /*060c*/ 	.word	0x000000e8
        /*0610*/ 	.short	0x010a
        /*0612*/ 	.byte	0x14
	.zero		1


	//   ....[82]....
        /*0614*/ 	.word	0x00005940
        /*0618*/ 	.word	0x000000ff
        /*061c*/ 	.word	0x000000d0
        /*0620*/ 	.short	0x010b
        /*0622*/ 	.byte	0x14
	.zero		1


	//   ....[83]....
        /*0624*/ 	.word	0x00005980
        /*0628*/ 	.word	0x000000ff
        /*062c*/ 	.word	0x00000000
        /*0630*/ 	.short	0x0101
        /*0632*/ 	.byte	0x13
	.zero		1


	//   ....[84]....
        /*0634*/ 	.word	0x00005a00
        /*0638*/ 	.word	0x000000ff
        /*063c*/ 	.word	0x00000000
        /*0640*/ 	.short	0x010a
        /*0642*/ 	.byte	0x04
	.zero		1


	//   ....[85]....
        /*0644*/ 	.word	0x00005a90
        /*0648*/ 	.word	0x000000ff
        /*064c*/ 	.word	0x00000000
        /*0650*/ 	.short	0x010a
        /*0652*/ 	.byte	0x04
	.zero		1


	//   ....[86]....
        /*0654*/ 	.word	0x00005b30
        /*0658*/ 	.word	0x00000000
        /*065c*/ 	.word	0x00000000
        /*0660*/ 	.short	0x010a
        /*0662*/ 	.byte	0xff
	.zero		1


	//   ....[87]....
        /*0664*/ 	.word	0x00005ee0
        /*0668*/ 	.word	0x000000ff
        /*066c*/ 	.word	0x00000110
        /*0670*/ 	.short	0x010a
        /*0672*/ 	.byte	0x33
	.zero		1


	//   ....[88]....
        /*0674*/ 	.word	0x00005fd0
        /*0678*/ 	.word	0x000000ff
        /*067c*/ 	.word	0x00000000
        /*0680*/ 	.short	0x0101
        /*0682*/ 	.byte	0x04
	.zero		1


	//   ....[89]....
        /*0684*/ 	.word	0x00006f90
        /*0688*/ 	.word	0x00000000
        /*068c*/ 	.word	0x000000d0
        /*0690*/ 	.short	0x010a
        /*0692*/ 	.byte	0xff
	.zero		1


	//   ....[90]....
        /*0694*/ 	.word	0x00006fb0
        /*0698*/ 	.word	0x00000054
        /*069c*/ 	.word	0x00000120
        /*06a0*/ 	.short	0x010a
        /*06a2*/ 	.byte	0xff
	.zero		1


	//   ....[91]....
        /*06a4*/ 	.word	0x00007040
        /*06a8*/ 	.word	0x00000000
        /*06ac*/ 	.word	0x000000d0
        /*06b0*/ 	.short	0x010a
        /*06b2*/ 	.byte	0xff
	.zero		1


	//   ....[92]....
        /*06b4*/ 	.word	0x000071c0
        /*06b8*/ 	.word	0x00000054
        /*06bc*/ 	.word	0x00000120
        /*06c0*/ 	.short	0x010a
        /*06c2*/ 	.byte	0xff
	.zero		1


	//   ....[93]....
        /*06c4*/ 	.word	0x000079a0
        /*06c8*/ 	.word	0x00000000
        /*06cc*/ 	.word	0x00000000
        /*06d0*/ 	.short	0x0101
        /*06d2*/ 	.byte	0xff
	.zero		1


	//   ....[94]....
        /*06d4*/ 	.word	0x000079b0
        /*06d8*/ 	.word	0x00000003
        /*06dc*/ 	.word	0x000000d0
        /*06e0*/ 	.short	0x010a
        /*06e2*/ 	.byte	0xff
	.zero		1


	//   ....[95]....
        /*06e4*/ 	.word	0x00007a60
        /*06e8*/ 	.word	0x00000003
        /*06ec*/ 	.word	0x000000d0
        /*06f0*/ 	.short	0x010a
        /*06f2*/ 	.byte	0xff
	.zero		1


	//   ....[96]....
        /*06f4*/ 	.word	0x00007d90
        /*06f8*/ 	.word	0x000000ff
        /*06fc*/ 	.word	0x00000000
        /*0700*/ 	.short	0x0101
        /*0702*/ 	.byte	0x05
	.zero		1


	//   ....[97]....
        /*0704*/ 	.word	0x00008330
        /*0708*/ 	.word	0x00000002
        /*070c*/ 	.word	0x00000000
        /*0710*/ 	.short	0x0101
        /*0712*/ 	.byte	0xff
	.zero		1


	//   ....[98]....
        /*0714*/ 	.word	0x00008570
        /*0718*/ 	.word	0x000000ff
        /*071c*/ 	.word	0x00000000
        /*0720*/ 	.short	0x0101
        /*0722*/ 	.byte	0x04
	.zero		1


	//   ....[99]....
        /*0724*/ 	.word	0x000085a0
        /*0728*/ 	.word	0x00000003
        /*072c*/ 	.word	0x00000068
        /*0730*/ 	.short	0x010a
        /*0732*/ 	.byte	0xff
	.zero		1


	//   ....[100]....
        /*0734*/ 	.word	0x00008600
        /*0738*/ 	.word	0x00000004
        /*073c*/ 	.word	0x00000068
        /*0740*/ 	.short	0x010a
        /*0742*/ 	.byte	0xff
	.zero		1


	//   ....[101]....
        /*0744*/ 	.word	0x00008660
        /*0748*/ 	.word	0x00000002
        /*074c*/ 	.word	0x00000110
        /*0750*/ 	.short	0x010a
        /*0752*/ 	.byte	0xff
	.zero		1


	//   ....[102]....
        /*0754*/ 	.word	0x000086c0
        /*0758*/ 	.word	0x00000000
        /*075c*/ 	.word	0x00000000
        /*0760*/ 	.short	0x010a
        /*0762*/ 	.byte	0xff
	.zero		1


	//   ....[103]....
        /*0764*/ 	.word	0x00008720
        /*0768*/ 	.word	0x00000000
        /*076c*/ 	.word	0x00000000
        /*0770*/ 	.short	0x010a
        /*0772*/ 	.byte	0xff
	.zero		1


	//   ....[104]....
        /*0774*/ 	.word	0x00008780
        /*0778*/ 	.word	0x00000000
        /*077c*/ 	.word	0x00000000
        /*0780*/ 	.short	0x010a
        /*0782*/ 	.byte	0xff
	.zero		1


	//   ....[105]....
        /*0784*/ 	.word	0x000087e0
        /*0788*/ 	.word	0x00000000
        /*078c*/ 	.word	0x00000000
        /*0790*/ 	.short	0x010a
        /*0792*/ 	.byte	0xff
	.zero		1


	//   ....[106]....
        /*0794*/ 	.word	0x00008840
        /*0798*/ 	.word	0x00000000
        /*079c*/ 	.word	0x00000000
        /*07a0*/ 	.short	0x010a
        /*07a2*/ 	.byte	0xff
	.zero		1


	//   ....[107]....
        /*07a4*/ 	.word	0x000088a0
        /*07a8*/ 	.word	0x00000000
        /*07ac*/ 	.word	0x00000000
        /*07b0*/ 	.short	0x010a
        /*07b2*/ 	.byte	0xff
	.zero		1


	//   ....[108]....
        /*07b4*/ 	.word	0x00008900
        /*07b8*/ 	.word	0x00000000
        /*07bc*/ 	.word	0x00000000
        /*07c0*/ 	.short	0x010a
        /*07c2*/ 	.byte	0xff
	.zero		1


	//   ....[109]....
        /*07c4*/ 	.word	0x00008960
        /*07c8*/ 	.word	0x00000000
        /*07cc*/ 	.word	0x00000000
        /*07d0*/ 	.short	0x010a
        /*07d2*/ 	.byte	0xff
	.zero		1


	//   ....[110]....
        /*07d4*/ 	.word	0x000089c0
        /*07d8*/ 	.word	0x00000000
        /*07dc*/ 	.word	0x00000000
        /*07e0*/ 	.short	0x010a
        /*07e2*/ 	.byte	0xff
	.zero		1


	//   ....[111]....
        /*07e4*/ 	.word	0x00008a20
        /*07e8*/ 	.word	0x00000000
        /*07ec*/ 	.word	0x00000000
        /*07f0*/ 	.short	0x010a
        /*07f2*/ 	.byte	0xff
	.zero		1


	//   ....[112]....
        /*07f4*/ 	.word	0x00008a80
        /*07f8*/ 	.word	0x00000000
        /*07fc*/ 	.word	0x00000000
        /*0800*/ 	.short	0x010a
        /*0802*/ 	.byte	0xff
	.zero		1


	//   ....[113]....
        /*0804*/ 	.word	0x00008ae0
        /*0808*/ 	.word	0x00000000
        /*080c*/ 	.word	0x00000000
        /*0810*/ 	.short	0x010a
        /*0812*/ 	.byte	0xff
	.zero		1


	//   ....[114]....
        /*0814*/ 	.word	0x00008b40
        /*0818*/ 	.word	0x00000004
        /*081c*/ 	.word	0x00000118
        /*0820*/ 	.short	0x010a
        /*0822*/ 	.byte	0xff
	.zero		1


	//   ....[115]....
        /*0824*/ 	.word	0x00008ba0
        /*0828*/ 	.word	0x00000004
        /*082c*/ 	.word	0x00000110
        /*0830*/ 	.short	0x010a
        /*0832*/ 	.byte	0xff
	.zero		1


	//   ....[116]....
        /*0834*/ 	.word	0x00008c00
        /*0838*/ 	.word	0x00000000
        /*083c*/ 	.word	0x00000110
        /*0840*/ 	.short	0x010a
        /*0842*/ 	.byte	0xff
	.zero		1


	//   ....[117]....
        /*0844*/ 	.word	0x00008c60
        /*0848*/ 	.word	0x00000000
        /*084c*/ 	.word	0x00000130
        /*0850*/ 	.short	0x010a
        /*0852*/ 	.byte	0xff
	.zero		1


	//   ....[118]....
        /*0854*/ 	.word	0x00008cc0
        /*0858*/ 	.word	0x00000000
        /*085c*/ 	.word	0x00000000
        /*0860*/ 	.short	0x010a
        /*0862*/ 	.byte	0xff
	.zero		1


	//   ....[119]....
        /*0864*/ 	.word	0x00008d20
        /*0868*/ 	.word	0x00000000
        /*086c*/ 	.word	0x00000000
        /*0870*/ 	.short	0x010a
        /*0872*/ 	.byte	0xff
	.zero		1


	//   ....[120]....
        /*0874*/ 	.word	0x00008d80
        /*0878*/ 	.word	0x00000000
        /*087c*/ 	.word	0x00000000
        /*0880*/ 	.short	0x010a
        /*0882*/ 	.byte	0xff
	.zero		1


	//   ....[121]....
        /*0884*/ 	.word	0x00008de0
        /*0888*/ 	.word	0x00000003
        /*088c*/ 	.word	0x00000110
        /*0890*/ 	.short	0x010a
        /*0892*/ 	.byte	0xff
	.zero		1


	//   ....[122]....
        /*0894*/ 	.word	0x00008e40
        /*0898*/ 	.word	0x00000000
        /*089c*/ 	.word	0x00000108
        /*08a0*/ 	.short	0x010a
        /*08a2*/ 	.byte	0xff
	.zero		1


	//   ....[123]....
        /*08a4*/ 	.word	0x00008ea0
        /*08a8*/ 	.word	0x00000000
        /*08ac*/ 	.word	0x000000e8
        /*08b0*/ 	.short	0x010a
        /*08b2*/ 	.byte	0xff
	.zero		1


	//   ....[124]....
        /*08b4*/ 	.word	0x00008f00
        /*08b8*/ 	.word	0x00000003
        /*08bc*/ 	.word	0x000000e8
        /*08c0*/ 	.short	0x010a
        /*08c2*/ 	.byte	0xff
	.zero		1


	//   ....[125]....
        /*08c4*/ 	.word	0x00008f60
        /*08c8*/ 	.word	0x00000000
        /*08cc*/ 	.word	0x00000000
        /*08d0*/ 	.short	0x010a
        /*08d2*/ 	.byte	0xff
	.zero		1


	//   ....[126]....
        /*08d4*/ 	.word	0x00008fc0
        /*08d8*/ 	.word	0x00000000
        /*08dc*/ 	.word	0x00000000
        /*08e0*/ 	.short	0x010a
        /*08e2*/ 	.byte	0xff
	.zero		1


	//   ....[127]....
        /*08e4*/ 	.word	0x00009020
        /*08e8*/ 	.word	0x00000000
        /*08ec*/ 	.word	0x00000110
        /*08f0*/ 	.short	0x010a
        /*08f2*/ 	.byte	0xff
	.zero		1


	//   ....[128]....
        /*08f4*/ 	.word	0x00009070
        /*08f8*/ 	.word	0x00000000
        /*08fc*/ 	.word	0x000000d0
        /*0900*/ 	.short	0x010a
        /*0902*/ 	.byte	0xff
	.zero		1


	//   ....[129]....
        /*0904*/ 	.word	0x000090c0
        /*0908*/ 	.word	0x00000054
        /*090c*/ 	.word	0x00000120
        /*0910*/ 	.short	0x010a
        /*0912*/ 	.byte	0xff
	.zero		1


	//   ....[130]....
        /*0914*/ 	.word	0x00009110
        /*0918*/ 	.word	0x00000003
        /*091c*/ 	.word	0x000000d0
        /*0920*/ 	.short	0x010a
        /*0922*/ 	.byte	0xff
	.zero		1


	//----- nvinfo : EIATTR_NUM_MBARRIERS
	.align		4
.L_47:
        /*0924*/ 	.byte	0x03, 0x38
        /*0926*/ 	.short	0x0028


	//----- nvinfo : EIATTR_EXIT_INSTR_OFFSETS
	.align		4
        /*0928*/ 	.byte	0x04, 0x1c
        /*092a*/ 	.short	(.L_49 - .L_48)


	//   ....[0]....
.L_48:
        /*092c*/ 	.word	0x000035f0


	//   ....[1]....
        /*0930*/ 	.word	0x00003880


	//   ....[2]....
        /*0934*/ 	.word	0x000038e0


	//   ....[3]....
        /*0938*/ 	.word	0x00004700


	//   ....[4]....
        /*093c*/ 	.word	0x00005b60


	//   ....[5]....
        /*0940*/ 	.word	0x00005ba0


	//   ....[6]....
        /*0944*/ 	.word	0x00008460


	//   ....[7]....
        /*0948*/ 	.word	0x000084e0


	//   ....[8]....
        /*094c*/ 	.word	0x00008510


	//   ....[9]....
        /*0950*/ 	.word	0x00008580


	//----- nvinfo : EIATTR_MAX_THREADS
	.align		4
.L_49:
        /*0954*/ 	.byte	0x04, 0x05
        /*0956*/ 	.short	(.L_51 - .L_50)
.L_50:
        /*0958*/ 	.word	0x00000100
        /*095c*/ 	.word	0x00000001
        /*0960*/ 	.word	0x00000001


	//----- nvinfo : EIATTR_CRS_STACK_SIZE
	.align		4
.L_51:
        /*0964*/ 	.byte	0x04, 0x1e
        /*0966*/ 	.short	(.L_53 - .L_52)
.L_52:
        /*0968*/ 	.word	0x00000000


	//----- nvinfo : EIATTR_CBANK_PARAM_SIZE
	.align		4
.L_53:
        /*096c*/ 	.byte	0x03, 0x19
        /*096e*/ 	.short	0x0900


	//----- nvinfo : EIATTR_PARAM_CBANK
	.align		4
        /*0970*/ 	.byte	0x04, 0x0a
        /*0972*/ 	.short	(.L_55 - .L_54)
	.align		4
.L_54:
        /*0974*/ 	.word	index@(.nv.constant0._ZN7cutlass13device_kernelINS_4conv6kernel13ConvUniversalINS1_16ConvProblemShapeILNS1_8OperatorE2ELi3EEENS1_10collective14CollectiveConvINS1_47MainloopSm100TmaUmmaWarpSpecializedImplicitGemmILS5_2ELi13ELi3ELi1ELi2EN4cute5tupleIJNSA_1CILi2EEENSC_ILi1EEESE_EEEEENSB_IJNSC_ILi64EEENSB_IJSH_EEESI_EEENS_10bfloat16_tESK_NSA_8TiledMMAINSA_8MMA_AtomIJNSA_20SM100_MMA_F16BF16_SSISK_SK_fLi64ELi64ELNSA_4UMMA5MajorE1ELSP_1ELNSO_7ScaleInE0ELSQ_0EEEEEENSA_6LayoutINSB_IJSE_SE_SE_EEENSB_IJNSC_ILi0EEESV_SV_EEEEENSB_IJNSA_10UnderscoreESY_SY_EEEEENS7_6detail27Sm100ImplicitGemmTileTraitsINSA_13SM90_TMA_LOADENSA_14ComposedLayoutINSA_7SwizzleILi3ELi4ELi3EEENSA_18smem_ptr_flag_bitsILi16EEENST_INSB_IJSH_NSC_ILi8EEEEEENSB_IJSE_SH_EEEEEEEvEENS12_INSA_30SM90_TMA_LOAD_IM2COL_MULTICASTES1D_vEEEENS_8epilogue10collective18CollectiveEpilogueINS1I_23Sm100TmaWarpSpecializedILi3ELi2ELi16ELb1ELb0EEEJSJ_NSB_IJNST_ISH_SE_EENST_INSC_ILi32EEESE_EEEEESK_NSB_IJlNSB_IJSE_lllEEESV_EEESK_S1S_NS1I_6fusion15FusionCallbacksIS1M_NS1T_17LinearCombinationISK_fSK_fLNS_15FloatRoundStyleE2EEESJ_S1Q_JEEENSA_5SM1004TMEM4LOAD26SM100_TMEM_LOAD_16dp256b4xES13_NS14_INS15_ILi2ELi4ELi3EEES18_NST_INSB_IJS19_S1O_EEENSB_IJS1O_SE_EEEEEEENSA_17SM75_U32x4_LDSM_NENSA_14SM90_TMA_STOREES27_NSA_17SM90_U32x4_STSM_NENSA_39AutoVectorizingCopyWithAssumedAlignmentILi128EEEEEEvvEEEEvNT_6ParamsE)
        /*0978*/ 	.short	0x0380
        /*097a*/ 	.short	0x0900


	//----- nvinfo : EIATTR_SW_WAR
	.align		4
.L_55:
        /*097c*/ 	.byte	0x04, 0x36
        /*097e*/ 	.short	(.L_57 - .L_56)
.L_56:
        /*0980*/ 	.word	0x00000008
.L_57:


//--------------------- .nv.callgraph             --------------------------
	.section	.nv.callgraph,"",@"SHT_CUDA_CALLGRAPH"
	.align	4
	.sectionentsize	8
	.align		4
        /*0000*/ 	.word	0x00000000
	.align		4
        /*0004*/ 	.word	0xffffffff
	.align		4
        /*0008*/ 	.word	index@(_ZN7cutlass13device_kernelINS_4conv6kernel13ConvUniversalINS1_16ConvProblemShapeILNS1_8OperatorE2ELi3EEENS1_10collective14CollectiveConvINS1_47MainloopSm100TmaUmmaWarpSpecializedImplicitGemmILS5_2ELi13ELi3ELi1ELi2EN4cute5tupleIJNSA_1CILi2EEENSC_ILi1EEESE_EEEEENSB_IJNSC_ILi64EEENSB_IJSH_EEESI_EEENS_10bfloat16_tESK_NSA_8TiledMMAINSA_8MMA_AtomIJNSA_20SM100_MMA_F16BF16_SSISK_SK_fLi64ELi64ELNSA_4UMMA5MajorE1ELSP_1ELNSO_7ScaleInE0ELSQ_0EEEEEENSA_6LayoutINSB_IJSE_SE_SE_EEENSB_IJNSC_ILi0EEESV_SV_EEEEENSB_IJNSA_10UnderscoreESY_SY_EEEEENS7_6detail27Sm100ImplicitGemmTileTraitsINSA_13SM90_TMA_LOADENSA_14ComposedLayoutINSA_7SwizzleILi3ELi4ELi3EEENSA_18smem_ptr_flag_bitsILi16EEENST_INSB_IJSH_NSC_ILi8EEEEEENSB_IJSE_SH_EEEEEEEvEENS12_INSA_30SM90_TMA_LOAD_IM2COL_MULTICASTES1D_vEEEENS_8epilogue10collective18CollectiveEpilogueINS1I_23Sm100TmaWarpSpecializedILi3ELi2ELi16ELb1ELb0EEEJSJ_NSB_IJNST_ISH_SE_EENST_INSC_ILi32EEESE_EEEEESK_NSB_IJlNSB_IJSE_lllEEESV_EEESK_S1S_NS1I_6fusion15FusionCallbacksIS1M_NS1T_17LinearCombinationISK_fSK_fLNS_15FloatRoundStyleE2EEESJ_S1Q_JEEENSA_5SM1004TMEM4LOAD26SM100_TMEM_LOAD_16dp256b4xES13_NS14_INS15_ILi2ELi4ELi3EEES18_NST_INSB_IJS19_S1O_EEENSB_IJS1O_SE_EEEEEEENSA_17SM75_U32x4_LDSM_NENSA_14SM90_TMA_STOREES27_NSA_17SM90_U32x4_STSM_NENSA_39AutoVectorizingCopyWithAssumedAlignmentILi128EEEEEEvvEEEEvNT_6ParamsE)
	.align		4
        /*000c*/ 	.word	index@(__assertfail)
	.align		4
        /*0010*/ 	.word	0x00000000
	.align		4
        /*0014*/ 	.word	0xfffffffe
	.align		4
        /*0018*/ 	.word	0x00000000
	.align		4
        /*001c*/ 	.word	0xfffffffd
	.align		4
        /*0020*/ 	.word	0x00000000
	.align		4
        /*0024*/ 	.word	0xfffffffc


//--------------------- .nv.constant4             --------------------------
	.section	.nv.constant4,"a",@progbits
	.align	8
	.align		8
.nv.constant4:
        /*0000*/ 	.dword	__assertfail
	.align		8
        /*0008*/ 	.dword	__unnamed_1
	.align		8
        /*0010*/ 	.dword	__unnamed_2
	.align		8
        /*0018*/ 	.dword	_ZN39_INTERNAL_8198a1fe_4_k_cu_e893483a_45244cuda3std3__45__cpo5beginE
	.align		8
        /*0020*/ 	.dword	_ZN39_INTERNAL_8198a1fe_4_k_cu_e893483a_45244cuda3std3__45__cpo3endE
	.align		8
        /*0028*/ 	.dword	_ZN39_INTERNAL_8198a1fe_4_k_cu_e893483a_45244cuda3std3__45__cpo6cbeginE
	.align		8
        /*0030*/ 	.dword	_ZN39_INTERNAL_8198a1fe_4_k_cu_e893483a_45244cuda3std3__45__cpo4cendE
	.align		8
        /*0038*/ 	.dword	_ZN39_INTERNAL_8198a1fe_4_k_cu_e893483a_45244cuda3std3__441_GLOBAL__N__8198a1fe_4_k_cu_e893483a_45246ignoreE
	.align		8
        /*0040*/ 	.dword	_ZN39_INTERNAL_8198a1fe_4_k_cu_e893483a_45244cuda3std3__419piecewise_constructE
	.align		8
        /*0048*/ 	.dword	_ZN39_INTERNAL_8198a1fe_4_k_cu_e893483a_45244cuda3std3__48in_placeE
	.align		8
        /*0050*/ 	.dword	_ZN39_INTERNAL_8198a1fe_4_k_cu_e893483a_45244cuda3std6ranges3__45__cpo4swapE
	.align		8
        /*0058*/ 	.dword	_ZN39_INTERNAL_8198a1fe_4_k_cu_e893483a_45244cuda3std6ranges3__45__cpo9iter_moveE
	.align		8
        /*0060*/ 	.dword	_ZN39_INTERNAL_8198a1fe_4_k_cu_e893483a_45244cute7productE
	.align		8
        /*0068*/ 	.dword	_ZN39_INTERNAL_8198a1fe_4_k_cu_e893483a_45244cute1_E
	.align		8
        /*0070*/ 	.dword	$str$27
	.align		8
        /*0078*/ 	.dword	$str$28
	.align		8
        /*0080*/ 	.dword	$str$29
	.align		8
        /*0088*/ 	.dword	$str$30


//--------------------- .text._ZN7cutlass13device_kernelINS_4conv6kernel13ConvUniversalINS1_16ConvProblemShapeILNS1_8OperatorE2ELi3EEENS1_10collective14CollectiveConvINS1_47MainloopSm100TmaUmmaWarpSpecializedImplicitGemmILS5_2ELi13ELi3ELi1ELi2EN4cute5tupleIJNSA_1CILi2EEENSC_ILi1EEESE_EEEEENSB_IJNSC_ILi64EEENSB_IJSH_EEESI_EEENS_10bfloat16_tESK_NSA_8TiledMMAINSA_8MMA_AtomIJNSA_20SM100_MMA_F16BF16_SSISK_SK_fLi64ELi64ELNSA_4UMMA5MajorE1ELSP_1ELNSO_7ScaleInE0ELSQ_0EEEEEENSA_6LayoutINSB_IJSE_SE_SE_EEENSB_IJNSC_ILi0EEESV_SV_EEEEENSB_IJNSA_10UnderscoreESY_SY_EEEEENS7_6detail27Sm100ImplicitGemmTileTraitsINSA_13SM90_TMA_LOADENSA_14ComposedLayoutINSA_7SwizzleILi3ELi4ELi3EEENSA_18smem_ptr_flag_bitsILi16EEENST_INSB_IJSH_NSC_ILi8EEEEEENSB_IJSE_SH_EEEEEEEvEENS12_INSA_30SM90_TMA_LOAD_IM2COL_MULTICASTES1D_vEEEENS_8epilogue10collective18CollectiveEpilogueINS1I_23Sm100TmaWarpSpecializedILi3ELi2ELi16ELb1ELb0EEEJSJ_NSB_IJNST_ISH_SE_EENST_INSC_ILi32EEESE_EEEEESK_NSB_IJlNSB_IJSE_lllEEESV_EEESK_S1S_NS1I_6fusion15FusionCallbacksIS1M_NS1T_17LinearCombinationISK_fSK_fLNS_15FloatRoundStyleE2EEESJ_S1Q_JEEENSA_5SM1004TMEM4LOAD26SM100_TMEM_LOAD_16dp256b4xES13_NS14_INS15_ILi2ELi4ELi3EEES18_NST_INSB_IJS19_S1O_EEENSB_IJS1O_SE_EEEEEEENSA_17SM75_U32x4_LDSM_NENSA_14SM90_TMA_STOREES27_NSA_17SM90_U32x4_STSM_NENSA_39AutoVectorizingCopyWithAssumedAlignmentILi128EEEEEEvvEEEEvNT_6ParamsE --------------------------
	.section	.text._ZN7cutlass13device_kernelINS_4conv6kernel13ConvUniversalINS1_16ConvProblemShapeILNS1_8OperatorE2ELi3EEENS1_10collective14CollectiveConvINS1_47MainloopSm100TmaUmmaWarpSpecializedImplicitGemmILS5_2ELi13ELi3ELi1ELi2EN4cute5tupleIJNSA_1CILi2EEENSC_ILi1EEESE_EEEEENSB_IJNSC_ILi64EEENSB_IJSH_EEESI_EEENS_10bfloat16_tESK_NSA_8TiledMMAINSA_8MMA_AtomIJNSA_20SM100_MMA_F16BF16_SSISK_SK_fLi64ELi64ELNSA_4UMMA5MajorE1ELSP_1ELNSO_7ScaleInE0ELSQ_0EEEEEENSA_6LayoutINSB_IJSE_SE_SE_EEENSB_IJNSC_ILi0EEESV_SV_EEEEENSB_IJNSA_10UnderscoreESY_SY_EEEEENS7_6detail27Sm100ImplicitGemmTileTraitsINSA_13SM90_TMA_LOADENSA_14ComposedLayoutINSA_7SwizzleILi3ELi4ELi3EEENSA_18smem_ptr_flag_bitsILi16EEENST_INSB_IJSH_NSC_ILi8EEEEEENSB_IJSE_SH_EEEEEEEvEENS12_INSA_30SM90_TMA_LOAD_IM2COL_MULTICASTES1D_vEEEENS_8epilogue10collective18CollectiveEpilogueINS1I_23Sm100TmaWarpSpecializedILi3ELi2ELi16ELb1ELb0EEEJSJ_NSB_IJNST_ISH_SE_EENST_INSC_ILi32EEESE_EEEEESK_NSB_IJlNSB_IJSE_lllEEESV_EEESK_S1S_NS1I_6fusion15FusionCallbacksIS1M_NS1T_17LinearCombinationISK_fSK_fLNS_15FloatRoundStyleE2EEESJ_S1Q_JEEENSA_5SM1004TMEM4LOAD26SM100_TMEM_LOAD_16dp256b4xES13_NS14_INS15_ILi2ELi4ELi3EEES18_NST_INSB_IJS19_S1O_EEENSB_IJS1O_SE_EEEEEEENSA_17SM75_U32x4_LDSM_NENSA_14SM90_TMA_STOREES27_NSA_17SM90_U32x4_STSM_NENSA_39AutoVectorizingCopyWithAssumedAlignmentILi128EEEEEEvvEEEEvNT_6ParamsE,"ax",@progbits
	.align	128
.text._ZN7cutlass13device_kernelINS_4conv6kernel13ConvUniversalINS1_16ConvProblemShapeILNS1_8OperatorE2ELi3EEENS1_10collective14CollectiveConvINS1_47MainloopSm100TmaUmmaWarpSpecializedImplicitGemmILS5_2ELi13ELi3ELi1ELi2EN4cute5tupleIJNSA_1CILi2EEENSC_ILi1EEESE_EEEEENSB_IJNSC_ILi64EEENSB_IJSH_EEESI_EEENS_10bfloat16_tESK_NSA_8TiledMMAINSA_8MMA_AtomIJNSA_20SM100_MMA_F16BF16_SSISK_SK_fLi64ELi64ELNSA_4UMMA5MajorE1ELSP_1ELNSO_7ScaleInE0ELSQ_0EEEEEENSA_6LayoutINSB_IJSE_SE_SE_EEENSB_IJNSC_ILi0EEESV_SV_EEEEENSB_IJNSA_10UnderscoreESY_SY_EEEEENS7_6detail27Sm100ImplicitGemmTileTraitsINSA_13SM90_TMA_LOADENSA_14ComposedLayoutINSA_7SwizzleILi3ELi4ELi3EEENSA_18smem_ptr_flag_bitsILi16EEENST_INSB_IJSH_NSC_ILi8EEEEEENSB_IJSE_SH_EEEEEEEvEENS12_INSA_30SM90_TMA_LOAD_IM2COL_MULTICASTES1D_vEEEENS_8epilogue10collective18CollectiveEpilogueINS1I_23Sm100TmaWarpSpecializedILi3ELi2ELi16ELb1ELb0EEEJSJ_NSB_IJNST_ISH_SE_EENST_INSC_ILi32EEESE_EEEEESK_NSB_IJlNSB_IJSE_lllEEESV_EEESK_S1S_NS1I_6fusion15FusionCallbacksIS1M_NS1T_17LinearCombinationISK_fSK_fLNS_15FloatRoundStyleE2EEESJ_S1Q_JEEENSA_5SM1004TMEM4LOAD26SM100_TMEM_LOAD_16dp256b4xES13_NS14_INS15_ILi2ELi4ELi3EEES18_NST_INSB_IJS19_S1O_EEENSB_IJS1O_SE_EEEEEEENSA_17SM75_U32x4_LDSM_NENSA_14SM90_TMA_STOREES27_NSA_17SM90_U32x4_STSM_NENSA_39AutoVectorizingCopyWithAssumedAlignmentILi128EEEEEEvvEEEEvNT_6ParamsE:
        .type           _ZN7cutlass13device_kernelINS_4conv6kernel13ConvUniversalINS1_16ConvProblemShapeILNS1_8OperatorE2ELi3EEENS1_10collective14CollectiveConvINS1_47MainloopSm100TmaUmmaWarpSpecializedImplicitGemmILS5_2ELi13ELi3ELi1ELi2EN4cute5tupleIJNSA_1CILi2EEENSC_ILi1EEESE_EEEEENSB_IJNSC_ILi64EEENSB_IJSH_EEESI_EEENS_10bfloat16_tESK_NSA_8TiledMMAINSA_8MMA_AtomIJNSA_20SM100_MMA_F16BF16_SSISK_SK_fLi64ELi64ELNSA_4UMMA5MajorE1ELSP_1ELNSO_7ScaleInE0ELSQ_0EEEEEENSA_6LayoutINSB_IJSE_SE_SE_EEENSB_IJNSC_ILi0EEESV_SV_EEEEENSB_IJNSA_10UnderscoreESY_SY_EEEEENS7_6detail27Sm100ImplicitGemmTileTraitsINSA_13SM90_TMA_LOADENSA_14ComposedLayoutINSA_7SwizzleILi3ELi4ELi3EEENSA_18smem_ptr_flag_bitsILi16EEENST_INSB_IJSH_NSC_ILi8EEEEEENSB_IJSE_SH_EEEEEEEvEENS12_INSA_30SM90_TMA_LOAD_IM2COL_MULTICASTES1D_vEEEENS_8epilogue10collective18CollectiveEpilogueINS1I_23Sm100TmaWarpSpecializedILi3ELi2ELi16ELb1ELb0EEEJSJ_NSB_IJNST_ISH_SE_EENST_INSC_ILi32EEESE_EEEEESK_NSB_IJlNSB_IJSE_lllEEESV_EEESK_S1S_NS1I_6fusion15FusionCallbacksIS1M_NS1T_17LinearCombinationISK_fSK_fLNS_15FloatRoundStyleE2EEESJ_S1Q_JEEENSA_5SM1004TMEM4LOAD26SM100_TMEM_LOAD_16dp256b4xES13_NS14_INS15_ILi2ELi4ELi3EEES18_NST_INSB_IJS19_S1O_EEENSB_IJS1O_SE_EEEEEEENSA_17SM75_U32x4_LDSM_NENSA_14SM90_TMA_STOREES27_NSA_17SM90_U32x4_STSM_NENSA_39AutoVectorizingCopyWithAssumedAlignmentILi128EEEEEEvvEEEEvNT_6ParamsE,@function
        .size           _ZN7cutlass13device_kernelINS_4conv6kernel13ConvUniversalINS1_16ConvProblemShapeILNS1_8OperatorE2ELi3EEENS1_10collective14CollectiveConvINS1_47MainloopSm100TmaUmmaWarpSpecializedImplicitGemmILS5_2ELi13ELi3ELi1ELi2EN4cute5tupleIJNSA_1CILi2EEENSC_ILi1EEESE_EEEEENSB_IJNSC_ILi64EEENSB_IJSH_EEESI_EEENS_10bfloat16_tESK_NSA_8TiledMMAINSA_8MMA_AtomIJNSA_20SM100_MMA_F16BF16_SSISK_SK_fLi64ELi64ELNSA_4UMMA5MajorE1ELSP_1ELNSO_7ScaleInE0ELSQ_0EEEEEENSA_6LayoutINSB_IJSE_SE_SE_EEENSB_IJNSC_ILi0EEESV_SV_EEEEENSB_IJNSA_10UnderscoreESY_SY_EEEEENS7_6detail27Sm100ImplicitGemmTileTraitsINSA_13SM90_TMA_LOADENSA_14ComposedLayoutINSA_7SwizzleILi3ELi4ELi3EEENSA_18smem_ptr_flag_bitsILi16EEENST_INSB_IJSH_NSC_ILi8EEEEEENSB_IJSE_SH_EEEEEEEvEENS12_INSA_30SM90_TMA_LOAD_IM2COL_MULTICASTES1D_vEEEENS_8epilogue10collective18CollectiveEpilogueINS1I_23Sm100TmaWarpSpecializedILi3ELi2ELi16ELb1ELb0EEEJSJ_NSB_IJNST_ISH_SE_EENST_INSC_ILi32EEESE_EEEEESK_NSB_IJlNSB_IJSE_lllEEESV_EEESK_S1S_NS1I_6fusion15FusionCallbacksIS1M_NS1T_17LinearCombinationISK_fSK_fLNS_15FloatRoundStyleE2EEESJ_S1Q_JEEENSA_5SM1004TMEM4LOAD26SM100_TMEM_LOAD_16dp256b4xES13_NS14_INS15_ILi2ELi4ELi3EEES18_NST_INSB_IJS19_S1O_EEENSB_IJS1O_SE_EEEEEEENSA_17SM75_U32x4_LDSM_NENSA_14SM90_TMA_STOREES27_NSA_17SM90_U32x4_STSM_NENSA_39AutoVectorizingCopyWithAssumedAlignmentILi128EEEEEEvvEEEEvNT_6ParamsE,(.L_x_179 - _ZN7cutlass13device_kernelINS_4conv6kernel13ConvUniversalINS1_16ConvProblemShapeILNS1_8OperatorE2ELi3EEENS1_10collective14CollectiveConvINS1_47MainloopSm100TmaUmmaWarpSpecializedImplicitGemmILS5_2ELi13ELi3ELi1ELi2EN4cute5tupleIJNSA_1CILi2EEENSC_ILi1EEESE_EEEEENSB_IJNSC_ILi64EEENSB_IJSH_EEESI_EEENS_10bfloat16_tESK_NSA_8TiledMMAINSA_8MMA_AtomIJNSA_20SM100_MMA_F16BF16_SSISK_SK_fLi64ELi64ELNSA_4UMMA5MajorE1ELSP_1ELNSO_7ScaleInE0ELSQ_0EEEEEENSA_6LayoutINSB_IJSE_SE_SE_EEENSB_IJNSC_ILi0EEESV_SV_EEEEENSB_IJNSA_10UnderscoreESY_SY_EEEEENS7_6detail27Sm100ImplicitGemmTileTraitsINSA_13SM90_TMA_LOADENSA_14ComposedLayoutINSA_7SwizzleILi3ELi4ELi3EEENSA_18smem_ptr_flag_bitsILi16EEENST_INSB_IJSH_NSC_ILi8EEEEEENSB_IJSE_SH_EEEEEEEvEENS12_INSA_30SM90_TMA_LOAD_IM2COL_MULTICASTES1D_vEEEENS_8epilogue10collective18CollectiveEpilogueINS1I_23Sm100TmaWarpSpecializedILi3ELi2ELi16ELb1ELb0EEEJSJ_NSB_IJNST_ISH_SE_EENST_INSC_ILi32EEESE_EEEEESK_NSB_IJlNSB_IJSE_lllEEESV_EEESK_S1S_NS1I_6fusion15FusionCallbacksIS1M_NS1T_17LinearCombinationISK_fSK_fLNS_15FloatRoundStyleE2EEESJ_S1Q_JEEENSA_5SM1004TMEM4LOAD26SM100_TMEM_LOAD_16dp256b4xES13_NS14_INS15_ILi2ELi4ELi3EEES18_NST_INSB_IJS19_S1O_EEENSB_IJS1O_SE_EEEEEEENSA_17SM75_U32x4_LDSM_NENSA_14SM90_TMA_STOREES27_NSA_17SM90_U32x4_STSM_NENSA_39AutoVectorizingCopyWithAssumedAlignmentILi128EEEEEEvvEEEEvNT_6ParamsE)
        .other          _ZN7cutlass13device_kernelINS_4conv6kernel13ConvUniversalINS1_16ConvProblemShapeILNS1_8OperatorE2ELi3EEENS1_10collective14CollectiveConvINS1_47MainloopSm100TmaUmmaWarpSpecializedImplicitGemmILS5_2ELi13ELi3ELi1ELi2EN4cute5tupleIJNSA_1CILi2EEENSC_ILi1EEESE_EEEEENSB_IJNSC_ILi64EEENSB_IJSH_EEESI_EEENS_10bfloat16_tESK_NSA_8TiledMMAINSA_8MMA_AtomIJNSA_20SM100_MMA_F16BF16_SSISK_SK_fLi64ELi64ELNSA_4UMMA5MajorE1ELSP_1ELNSO_7ScaleInE0ELSQ_0EEEEEENSA_6LayoutINSB_IJSE_SE_SE_EEENSB_IJNSC_ILi0EEESV_SV_EEEEENSB_IJNSA_10UnderscoreESY_SY_EEEEENS7_6detail27Sm100ImplicitGemmTileTraitsINSA_13SM90_TMA_LOADENSA_14ComposedLayoutINSA_7SwizzleILi3ELi4ELi3EEENSA_18smem_ptr_flag_bitsILi16EEENST_INSB_IJSH_NSC_ILi8EEEEEENSB_IJSE_SH_EEEEEEEvEENS12_INSA_30SM90_TMA_LOAD_IM2COL_MULTICASTES1D_vEEEENS_8epilogue10collective18CollectiveEpilogueINS1I_23Sm100TmaWarpSpecializedILi3ELi2ELi16ELb1ELb0EEEJSJ_NSB_IJNST_ISH_SE_EENST_INSC_ILi32EEESE_EEEEESK_NSB_IJlNSB_IJSE_lllEEESV_EEESK_S1S_NS1I_6fusion15FusionCallbacksIS1M_NS1T_17LinearCombinationISK_fSK_fLNS_15FloatRoundStyleE2EEESJ_S1Q_JEEENSA_5SM1004TMEM4LOAD26SM100_TMEM_LOAD_16dp256b4xES13_NS14_INS15_ILi2ELi4ELi3EEES18_NST_INSB_IJS19_S1O_EEENSB_IJS1O_SE_EEEEEEENSA_17SM75_U32x4_LDSM_NENSA_14SM90_TMA_STOREES27_NSA_17SM90_U32x4_STSM_NENSA_39AutoVectorizingCopyWithAssumedAlignmentILi128EEEEEEvvEEEEvNT_6ParamsE,@"STO_CUDA_ENTRY STV_DEFAULT"
_ZN7cutlass13device_kernelINS_4conv6kernel13ConvUniversalINS1_16ConvProblemShapeILNS1_8OperatorE2ELi3EEENS1_10collective14CollectiveConvINS1_47MainloopSm100TmaUmmaWarpSpecializedImplicitGemmILS5_2ELi13ELi3ELi1ELi2EN4cute5tupleIJNSA_1CILi2EEENSC_ILi1EEESE_EEEEENSB_IJNSC_ILi64EEENSB_IJSH_EEESI_EEENS_10bfloat16_tESK_NSA_8TiledMMAINSA_8MMA_AtomIJNSA_20SM100_MMA_F16BF16_SSISK_SK_fLi64ELi64ELNSA_4UMMA5MajorE1ELSP_1ELNSO_7ScaleInE0ELSQ_0EEEEEENSA_6LayoutINSB_IJSE_SE_SE_EEENSB_IJNSC_ILi0EEESV_SV_EEEEENSB_IJNSA_10UnderscoreESY_SY_EEEEENS7_6detail27Sm100ImplicitGemmTileTraitsINSA_13SM90_TMA_LOADENSA_14ComposedLayoutINSA_7SwizzleILi3ELi4ELi3EEENSA_18smem_ptr_flag_bitsILi16EEENST_INSB_IJSH_NSC_ILi8EEEEEENSB_IJSE_SH_EEEEEEEvEENS12_INSA_30SM90_TMA_LOAD_IM2COL_MULTICASTES1D_vEEEENS_8epilogue10collective18CollectiveEpilogueINS1I_23Sm100TmaWarpSpecializedILi3ELi2ELi16ELb1ELb0EEEJSJ_NSB_IJNST_ISH_SE_EENST_INSC_ILi32EEESE_EEEEESK_NSB_IJlNSB_IJSE_lllEEESV_EEESK_S1S_NS1I_6fusion15FusionCallbacksIS1M_NS1T_17LinearCombinationISK_fSK_fLNS_15FloatRoundStyleE2EEESJ_S1Q_JEEENSA_5SM1004TMEM4LOAD26SM100_TMEM_LOAD_16dp256b4xES13_NS14_INS15_ILi2ELi4ELi3EEES18_NST_INSB_IJS19_S1O_EEENSB_IJS1O_SE_EEEEEEENSA_17SM75_U32x4_LDSM_NENSA_14SM90_TMA_STOREES27_NSA_17SM90_U32x4_STSM_NENSA_39AutoVectorizingCopyWithAssumedAlignmentILi128EEEEEEvvEEEEvNT_6ParamsE:
[----:B------:R-:W1:Y:S01]  /*0000*/  LDC R1, c[0x0][0x37c] ;  /* 0x0000df00ff017b82 */ /* 0x000e620000000800 */
[----:B------:R-:W2:Y:S01]  /*0010*/  S2R R77, SR_TID.X ;  /* 0x00000000004d7919 */ /* 0x000ea20000002100 */
[----:B------:R-:W3:Y:S01]  /*0020*/  LDCU.64 UR6, c[0x0][0x990] ;  /* 0x00013200ff0677ac */ /* 0x000ee20008000a00 */
[----:B-1----:R-:W-:Y:S01]  /*0030*/  VIADD R1, R1, 0xfffffff8 ;  /* 0xfffffff801017836 */ /* 0x002fe20000000000 */
[----:B------:R-:W-:Y:S02]  /*0040*/  PRMT R59, RZ, 0x7610, R59 ;  /* 0x00007610ff3b7816 */ /* 0x000fe4000000003b */
[----:B------:R-:W-:Y:S01]  /*0050*/  ELECT P6, URZ, PT ;  /* 0x0000000000ff782f */ /* 0x000fe200038c0000 */
[----:B------:R-:W1:Y:S01]  /*0060*/  LDCU.64 UR48, c[0x0][0x358] ;  /* 0x00006b00ff3077ac */ /* 0x000e620008000a00 */
[----:B---3--:R-:W-:-:S04]  /*0070*/  UISETP.NE.U32.AND UP0, UPT, UR6, URZ, UPT ;  /* 0x000000ff0600728c */ /* 0x008fc8000bf05070 */
[----:B------:R-:W-:Y:S01]  /*0080*/  UISETP.NE.AND.EX UP0, UPT, UR7, URZ, UPT, UP0 ;  /* 0x000000ff0700728c */ /* 0x000fe2000bf05300 */
[----:B--2---:R-:W-:-:S05]  /*0090*/  SHF.R.U32.HI R78, RZ, 0x5, R77 ;  /* 0x00000005ff4e7819 */ /* 0x004fca000001164d */
[----:B------:R-:W2:Y:S02]  /*00a0*/  SHFL.IDX PT, R0, R78, RZ, 0x1f ;  /* 0x00001fff4e007589 */ /* 0x000ea400000e0000 */
[----:B--2---:R-:W-:Y:S01]  /*00b0*/  R2UR UR4, R0 ;  /* 0x00000000000472ca */ /* 0x004fe200000e0000 */
[----:B-1----:R-:W-:-:S14]  /*00c0*/  BRA.U UP0, `(.L_x_0) ;  /* 0x00000001002c7547 */ /* 0x002fdc000b800000 */
[----:B------:R-:W1:Y:S02]  /*00d0*/  LDCU.64 UR8, c[0x0][0x988] ;  /* 0x00013100ff0877ac */ /* 0x000e640008000a00 */
[----:B-1----:R-:W-:-:S04]  /*00e0*/  UISETP.NE.U32.AND UP0, UPT, UR8, URZ, UPT ;  /* 0x000000ff0800728c */ /* 0x002fc8000bf05070 */
[----:B------:R-:W-:-:S09]  /*00f0*/  UISETP.NE.AND.EX UP0, UPT, UR9, URZ, UPT, UP0 ;  /* 0x000000ff0900728c */ /* 0x000fd2000bf05300 */
[----:B------:R-:W-:Y:S05]  /*0100*/  BRA.U !UP0, `(.L_x_1) ;  /* 0x0000000108107547 */ /* 0x000fea000b800000 */
[----:B------:R-:W1:Y:S02]  /*0110*/  LDC.64 R2, c[0x0][0x988] ;  /* 0x00026200ff027b82 */ /* 0x000e640000000a00 */
[----:B-1----:R1:W5:Y:S01]  /*0120*/  LDG.E R35, desc[UR48][R2.64] ;  /* 0x0000003002237981 */ /* 0x002362000c1e1900 */
[----:B------:R-:W-:Y:S01]  /*0130*/  HFMA2 R59, -RZ, RZ, 0, 5.9604644775390625e-08 ;  /* 0x00000001ff3b7431 */ /* 0x000fe200000001ff */
[----:B------:R-:W-:Y:S05]  /*0140*/  BRA `(.L_x_0) ;  /* 0x00000000000c7947 */ /* 0x000fea0003800000 */
.L_x_1:
[----:B------:R-:W1:Y:S01]  /*0150*/  LDCU UR5, c[0x0][0x980] ;  /* 0x00013000ff0577ac */ /* 0x000e620008000800 */
[----:B------:R-:W-:Y:S01]  /*0160*/  HFMA2 R59, -RZ, RZ, 0, 5.9604644775390625e-08 ;  /* 0x00000001ff3b7431 */ /* 0x000fe200000001ff */
[----:B-1----:R-:W-:Y:S02]  /*0170*/  MOV R35, UR5 ;  /* 0x0000000500237c02 */ /* 0x002fe40008000f00 */
.L_x_0:
[----:B------:R-:W2:Y:S02]  /*0180*/  LDCU.64 UR8, c[0x0][0x9b0] ;  /* 0x00013600ff0877ac */ /* 0x000ea40008000a00 */
[----:B--2---:R-:W-:-:S04]  /*0190*/  UISETP.NE.U32.AND UP0, UPT, UR8, URZ, UPT ;  /* 0x000000ff0800728c */ /* 0x004fc8000bf05070 */
[----:B------:R-:W-:-:S09]  /*01a0*/  UISETP.NE.AND.EX UP0, UPT, UR9, URZ, UPT, UP0 ;  /* 0x000000ff0900728c */ /* 0x000fd2000bf05300 */
[----:B------:R-:W-:Y:S05]  /*01b0*/  BRA.U UP0, `(.L_x_2) ;  /* 0x0000000100247547 */ /* 0x000fea000b800000 */
[----:B------:R-:W2:Y:S02]  /*01c0*/  LDCU.64 UR8, c[0x0][0x9a8] ;  /* 0x00013500ff0877ac */ /* 0x000ea40008000a00 */
[----:B--2---:R-:W-:-:S04]  /*01d0*/  UISETP.NE.U32.AND UP0, UPT, UR8, URZ, UPT ;  /* 0x000000ff0800728c */ /* 0x004fc8000bf05070 */
[----:B------:R-:W-:-:S09]  /*01e0*/  UISETP.NE.AND.EX UP0, UPT, UR9, URZ, UPT, UP0 ;  /* 0x000000ff0900728c */ /* 0x000fd2000bf05300 */
[----:B------:R-:W-:Y:S05]  /*01f0*/  BRA.U !UP0, `(.L_x_3) ;  /* 0x00000001080c7547 */ /* 0x000fea000b800000 */
[----:B-1----:R-:W1:Y:S02]  /*0200*/  LDC.64 R2, c[0x0][0x9a8] ;  /* 0x00026a00ff027b82 */ /* 0x002e640000000a00 */
[----:B-1----:R2:W5:Y:S01]  /*0210*/  LDG.E R33, desc[UR48][R2.64] ;  /* 0x0000003002217981 */ /* 0x002562000c1e1900 */
[----:B------:R-:W-:Y:S05]  /*0220*/  BRA `(.L_x_2) ;  /* 0x0000000000087947 */ /* 0x000fea0003800000 */
.L_x_3:
[----:B------:R-:W2:Y:S02]  /*0230*/  LDCU UR5, c[0x0][0x9a0] ;  /* 0x00013400ff0577ac */ /* 0x000ea40008000800 */
[----:B--2---:R-:W-:Y:S02]  /*0240*/  MOV R33, UR5 ;  /* 0x0000000500217c02 */ /* 0x004fe40008000f00 */
.L_x_2:
[----:B------:R-:W-:Y:S01]  /*0250*/  IMAD.U32 R0, RZ, RZ, UR4 ;  /* 0x00000004ff007e24 */ /* 0x000fe2000f8e00ff */
[----:B------:R-:W-:Y:S04]  /*0260*/  BSSY.RECONVERGENT B0, `(.L_x_4) ;  /* 0x000000c000007945 */ /* 0x000fe80003800200 */
[C---:B------:R-:W-:Y:S02]  /*0270*/  ISETP.NE.OR P1, PT, R0.reuse, 0x1, !P6 ;  /* 0x000000010000780c */ /* 0x040fe40007725670 */
[----:B------:R-:W-:-:S11]  /*0280*/  ISETP.NE.OR P0, PT, R0, 0x3, !P6 ;  /* 0x000000030000780c */ /* 0x000fd60007705670 */
[----:B------:R-:W-:Y:S05]  /*0290*/  @P1 BRA `(.L_x_5) ;  /* 0x0000000000201947 */ /* 0x000fea0003800000 */
[----:B------:R-:W3:Y:S02]  /*02a0*/  LDCU.64 UR8, c[0x0][0x348] ;  /* 0x00006900ff0877ac */ /* 0x000ee40008000a00 */
[----:B---3--:R-:W-:Y:S02]  /*02b0*/  UIADD3 UR10, UP1, UPT, UR8, 0x80, URZ ;  /* 0x00000080080a7890 */ /* 0x008fe4000ff3e0ff */
[----:B------:R-:W-:Y:S02]  /*02c0*/  UIADD3 UR8, UP0, UPT, UR8, 0x180, URZ ;  /* 0x0000018008087890 */ /* 0x000fe4000ff1e0ff */
[----:B------:R-:W-:Y:S02]  /*02d0*/  UIADD3.X UR11, UPT, UPT, URZ, UR9, URZ, UP1, !UPT ;  /* 0x00000009ff0b7290 */ /* 0x000fe40008ffe4ff */
[----:B------:R-:W-:-:S07]  /*02e0*/  UIADD3.X UR9, UPT, UPT, URZ, UR9, URZ, UP0, !UPT ;  /* 0x00000009ff097290 */ /* 0x000fce00087fe4ff */
[----:B------:R3:W-:Y:S02]  /*02f0*/  UTMACCTL.PF [UR10] ;  /* 0x000000000a0079b9 */ /* 0x0007e40008040000 */
[----:B------:R3:W-:Y:S02]  /*0300*/  UTMACCTL.PF [UR8] ;  /* 0x00000000080079b9 */ /* 0x0007e40008040000 */
[----:B---3--:R-:W-:Y:S01]  /*0310*/  NOP ;  /* 0x0000000000007918 */ /* 0x008fe20000000000 */
.L_x_5:
[----:B------:R-:W-:Y:S05]  /*0320*/  BSYNC.RECONVERGENT B0 ;  /* 0x0000000000007941 */ /* 0x000fea0003800200 */
.L_x_4:
[----:B------:R-:W-:Y:S04]  /*0330*/  BSSY.RECONVERGENT B0, `(.L_x_6) ;  /* 0x000000a000007945 */ /* 0x000fe80003800200 */
        /* <DEDUP_REMOVED lines=9> */
.L_x_7:
[----:B------:R-:W-:Y:S05]  /*03d0*/  BSYNC.RECONVERGENT B0 ;  /* 0x0000000000007941 */ /* 0x000fea0003800200 */
.L_x_6:
[----:B------:R-:W3:Y:S01]  /*03e0*/  LDCU.64 UR8, c[0x0][0x988] ;  /* 0x00013100ff0877ac */ /* 0x000ee20008000a00 */
[----:B------:R-:W-:Y:S02]  /*03f0*/  UISETP.EQ.U32.AND UP1, UPT, UR6, URZ, UPT ;  /* 0x000000ff0600728c */ /* 0x000fe4000bf22070 */
[----:B------:R-:W-:Y:S02]  /*0400*/  UPLOP3.LUT UP6, UPT, UPT, UPT, UPT, 0x80, 0x8 ;  /* 0x000000000008789c */ /* 0x000fe40003fcf070 */
[----:B---3--:R-:W-:-:S04]  /*0410*/  UISETP.NE.U32.AND UP0, UPT, UR8, URZ, UPT ;  /* 0x000000ff0800728c */ /* 0x008fc8000bf05070 */
[----:B------:R-:W-:-:S04]  /*0420*/  UISETP.NE.AND.EX UP0, UPT, UR9, URZ, UPT, UP0 ;  /* 0x000000ff0900728c */ /* 0x000fc8000bf05300 */
[----:B------:R-:W-:-:S04]  /*0430*/  UISETP.EQ.OR.EX UP2, UPT, UR7, URZ, !UP0, UP1 ;  /* 0x000000ff0700728c */ /* 0x000fc8000c742710 */
[----:B------:R-:W-:-:S05]  /*0440*/  UP2UR UR50, UPR, URZ, 0x4 ;  /* 0x00000004ff327883 */ /* 0x000fca0008000000 */
[----:B------:R-:W-:Y:S07]  /*0450*/  BRA.U !UP2, `(.L_x_8) ;  /* 0x000000010a207547 */ /* 0x000fee000b800000 */
[----:B------:R-:W-:Y:S01]  /*0460*/  UISETP.NE.U32.AND UP2, UPT, UR6, URZ, UPT ;  /* 0x000000ff0600728c */ /* 0x000fe2000bf45070 */
[----:B-----5:R-:W-:Y:S01]  /*0470*/  FSETP.NEU.AND P0, PT, R35, RZ, PT ;  /* 0x000000ff2300720b */ /* 0x020fe20003f0d000 */
[----:B------:R-:W-:Y:S02]  /*0480*/  USEL UR5, URZ, 0xffffffff, UP0 ;  /* 0xffffffffff057887 */ /* 0x000fe40008000000 */
[----:B------:R-:W-:-:S10]  /*0490*/  UISETP.NE.AND.EX UP2, UPT, UR7, URZ, UPT, UP2 ;  /* 0x000000ff0700728c */ /* 0x000fd4000bf45320 */
[----:B------:R-:W-:Y:S01]  /*04a0*/  VOTEU.ANY UP1, P0 ;  /* 0x0000000000ff7886 */ /* 0x000fe20000020100 */
[----:B------:R-:W-:-:S04]  /*04b0*/  @!UP2 USEL UR5, URZ, 0xffffffff, UP1 ;  /* 0xffffffffff05a887 */ /* 0x000fc80008800000 */
[----:B------:R-:W-:-:S04]  /*04c0*/  ULOP3.LUT UR5, UR5, 0x1, URZ, 0xc0, !UPT ;  /* 0x0000000105057892 */ /* 0x000fc8000f8ec0ff */
[----:B------:R-:W-:-:S11]  /*04d0*/  UISETP.NE.U32.AND UP6, UPT, UR5, 0x1, UPT ;  /* 0x000000010500788c */ /* 0x000fd6000bfc5070 */
.L_x_8:
[----:B-12---:R-:W1:Y:S02]  /*04e0*/  SHFL.IDX PT, R2, R78, RZ, 0x1f ;  /* 0x00001fff4e027589 */ /* 0x006e6400000e0000 */
[----:B-1----:R-:W-:-:S13]  /*04f0*/  ISETP.NE.AND P0, PT, R2, RZ, PT ;  /* 0x000000ff0200720c */ /* 0x002fda0003f05270 */
[----:B------:R-:W-:Y:S05]  /*0500*/  @P0 BRA `(.L_x_9) ;  /* 0x0000000000ac0947 */ /* 0x000fea0003800000 */
[----:B------:R-:W-:Y:S01]  /*0510*/  ELECT P0, URZ, PT ;  /* 0x0000000000ff782f */ /* 0x000fe20003800000 */
[----:B------:R-:W-:-:S12]  /*0520*/  BSSY.RECONVERGENT B0, `(.L_x_9) ;  /* 0x0000029000007945 */ /* 0x000fd80003800200 */
[----:B------:R-:W-:Y:S05]  /*0530*/  @!P0 BRA `(.L_x_10) ;  /* 0x00000000009c8947 */ /* 0x000fea0003800000 */
[----:B------:R-:W1:Y:S01]  /*0540*/  S2UR UR7, SR_CgaCtaId ;  /* 0x00000000000779c3 */ /* 0x000e620000008800 */
[----:B------:R-:W-:Y:S01]  /*0550*/  UMOV UR8, 0x400 ;  /* 0x0000040000087882 */ /* 0x000fe20000000000 */
[----:B------:R-:W-:Y:S01]  /*0560*/  UMOV UR6, 0x1 ;  /* 0x0000000100067882 */ /* 0x000fe20000000000 */
[----:B------:R-:W-:Y:S02]  /*0570*/  UMOV UR5, 0x2 ;  /* 0x0000000200057882 */ /* 0x000fe40000000000 */
[----:B------:R-:W-:-:S04]  /*0580*/  UIADD3 UR10, UPT, UPT, -UR5, 0x100000, URZ ;  /* 0x00100000050a7890 */ /* 0x000fc8000fffe1ff */
[----:B------:R-:W-:Y:S02]  /*0590*/  USHF.L.U32 UR11, UR10, 0xb, URZ ;  /* 0x0000000b0a0b7899 */ /* 0x000fe400080006ff */
[----:B------:R-:W-:Y:S02]  /*05a0*/  USHF.L.U32 UR10, UR10, 0x1, URZ ;  /* 0x000000010a0a7899 */ /* 0x000fe400080006ff */
[----:B-1----:R-:W-:Y:S02]  /*05b0*/  ULEA UR7, UR7, UR8, 0x18 ;  /* 0x0000000807077291 */ /* 0x002fe4000f8ec0ff */
[----:B------:R-:W-:-:S04]  /*05c0*/  UIADD3 UR8, UPT, UPT, -UR6, 0x100000, URZ ;  /* 0x0010000006087890 */ /* 0x000fc8000fffe1ff */
[----:B------:R-:W-:Y:S02]  /*05d0*/  USHF.L.U32 UR9, UR8, 0xb, URZ ;  /* 0x0000000b08097899 */ /* 0x000fe400080006ff */
[----:B------:R-:W-:Y:S01]  /*05e0*/  USHF.L.U32 UR8, UR8, 0x1, URZ ;  /* 0x0000000108087899 */ /* 0x000fe200080006ff */
[----:B------:R-:W1:Y:S11]  /*05f0*/  FENCE.VIEW.ASYNC.S ;  /* 0x00000000000073c6 */ /* 0x000e760000000000 */
[----:B-1----:R1:W2:Y:S01]  /*0600*/  SYNCS.EXCH.64 URZ, [UR7], UR8 ;  /* 0x0000000807ff75b2 */ /* 0x0022a20008000100 */
[----:B------:R1:W3:Y:S01]  /*0610*/  SYNCS.EXCH.64 URZ, [UR7+0x68], UR10 ;  /* 0x0000680a07ff75b2 */ /* 0x0002e20008000100 */
[----:B------:R1:W4:Y:S01]  /*0620*/  SYNCS.EXCH.64 URZ, [UR7+0x8], UR8 ;  /* 0x0000080807ff75b2 */ /* 0x0003220008000100 */
[----:B------:R1:W1:Y:S01]  /*0630*/  SYNCS.EXCH.64 URZ, [UR7+0x70], UR10 ;  /* 0x0000700a07ff75b2 */ /* 0x0002620008000100 */
        /* <DEDUP_REMOVED lines=22> */
[----:B--234-:R-:W-:Y:S01]  /*07a0*/  NOP ;  /* 0x0000000000007918 */ /* 0x01cfe20000000000 */
.L_x_10:
[----:B-1----:R-:W-:Y:S05]  /*07b0*/  BSYNC.RECONVERGENT B0 ;  /* 0x0000000000007941 */ /* 0x002fea0003800200 */
.L_x_9:
[----:B------:R-:W1:Y:S01]  /*07c0*/  SHFL.IDX PT, R2, R78, RZ, 0x1f ;  /* 0x00001fff4e027589 */ /* 0x000e6200000e0000 */
[----:B------:R-:W-:Y:S01]  /*07d0*/  NOP ;  /* 0x0000000000007918 */ /* 0x000fe20000000000 */
[----:B-1----:R-:W-:-:S13]  /*07e0*/  ISETP.NE.AND P0, PT, R2, 0x1, PT ;  /* 0x000000010200780c */ /* 0x002fda0003f05270 */
[----:B------:R-:W-:Y:S05]  /*07f0*/  @P0 BRA `(.L_x_11) ;  /* 0x0000000000500947 */ /* 0x000fea0003800000 */
[----:B------:R-:W1:Y:S01]  /*0800*/  S2UR UR7, SR_CgaCtaId ;  /* 0x00000000000779c3 */ /* 0x000e620000008800 */
[----:B------:R-:W-:Y:S01]  /*0810*/  UMOV UR8, 0x400 ;  /* 0x0000040000087882 */ /* 0x000fe20000000000 */
[----:B------:R-:W-:Y:S01]  /*0820*/  UMOV UR6, 0x20 ;  /* 0x0000002000067882 */ /* 0x000fe20000000000 */
[----:B------:R-:W-:Y:S01]  /*0830*/  UMOV UR5, 0x80 ;  /* 0x0000008000057882 */ /* 0x000fe20000000000 */
[----:B------:R-:W-:Y:S01]  /*0840*/  ELECT P0, URZ, PT ;  /* 0x0000000000ff782f */ /* 0x000fe20003800000 */
        /* <DEDUP_REMOVED lines=8> */
[----:B-1----:R1:W2:Y:S01]  /*08d0*/  SYNCS.EXCH.64 URZ, [UR7+0xd0], UR8 ;  /* 0x0000d00807ff75b2 */ /* 0x0022a20008000100 */
[----:B------:R1:W3:Y:S01]  /*08e0*/  SYNCS.EXCH.64 URZ, [UR7+0xe8], UR10 ;  /* 0x0000e80a07ff75b2 */ /* 0x0002e20008000100 */
[----:B------:R1:W4:Y:S01]  /*08f0*/  SYNCS.EXCH.64 URZ, [UR7+0xd8], UR8 ;  /* 0x0000d80807ff75b2 */ /* 0x0003220008000100 */
[----:B------:R1:W1:Y:S01]  /*0900*/  SYNCS.EXCH.64 URZ, [UR7+0xf0], UR10 ;  /* 0x0000f00a07ff75b2 */ /* 0x0002620008000100 */
[----:B------:R1:W1:Y:S01]  /*0910*/  SYNCS.EXCH.64 URZ, [UR7+0xe0], UR8 ;  /* 0x0000e00807ff75b2 */ /* 0x0002620008000100 */
[----:B------:R1:W1:Y:S01]  /*0920*/  SYNCS.EXCH.64 URZ, [UR7+0xf8], UR10 ;  /* 0x0000f80a07ff75b2 */ /* 0x0002620008000100 */
[----:B------:R-:W-:Y:S01]  /*0930*/  NOP ;  /* 0x0000000000007918 */ /* 0x000fe20000000000 */
.L_x_11:
[----:B------:R-:W2:Y:S01]  /*0940*/  SHFL.IDX PT, R2, R78, RZ, 0x1f ;  /* 0x00001fff4e027589 */ /* 0x000ea200000e0000 */
[----:B------:R-:W-:Y:S01]  /*0950*/  NOP ;  /* 0x0000000000007918 */ /* 0x000fe20000000000 */
[----:B--2---:R-:W-:-:S13]  /*0960*/  ISETP.NE.AND P0, PT, R2, 0x3, PT ;  /* 0x000000030200780c */ /* 0x004fda0003f05270 */
[----:B------:R-:W-:Y:S05]  /*0970*/  @P0 BRA `(.L_x_12) ;  /* 0x0000000000300947 */ /* 0x000fea0003800000 */
[----:B------:R-:W2:Y:S01]  /*0980*/  S2UR UR6, SR_CgaCtaId ;  /* 0x00000000000679c3 */ /* 0x000ea20000008800 */
[----:B-1----:R-:W-:Y:S01]  /*0990*/  UMOV UR7, 0x400 ;  /* 0x0000040000077882 */ /* 0x002fe20000000000 */
[----:B------:R-:W-:Y:S01]  /*09a0*/  UMOV UR5, 0x20 ;  /* 0x0000002000057882 */ /* 0x000fe20000000000 */
[----:B------:R-:W-:Y:S01]  /*09b0*/  ELECT P0, URZ, PT ;  /* 0x0000000000ff782f */ /* 0x000fe20003800000 */
[----:B------:R-:W-:-:S04]  /*09c0*/  UIADD3 UR8, UPT, UPT, -UR5, 0x100000, URZ ;  /* 0x0010000005087890 */ /* 0x000fc8000fffe1ff */
[----:B------:R-:W-:Y:S02]  /*09d0*/  USHF.L.U32 UR9, UR8, 0xb, URZ ;  /* 0x0000000b08097899 */ /* 0x000fe400080006ff */
[----:B------:R-:W-:Y:S02]  /*09e0*/  USHF.L.U32 UR8, UR8, 0x1, URZ ;  /* 0x0000000108087899 */ /* 0x000fe400080006ff */
[----:B--2---:R-:W-:Y:S01]  /*09f0*/  ULEA UR6, UR6, UR7, 0x18 ;  /* 0x0000000706067291 */ /* 0x004fe2000f8ec0ff */
[----:B------:R-:W1:Y:S11]  /*0a00*/  FENCE.VIEW.ASYNC.S ;  /* 0x00000000000073c6 */ /* 0x000e760000000000 */
[----:B-1----:R2:W1:Y:S01]  /*0a10*/  SYNCS.EXCH.64 URZ, [UR6+0x100], UR8 ;  /* 0x0001000806ff75b2 */ /* 0x0024620008000100 */
[----:B------:R2:W1:Y:S02]  /*0a20*/  SYNCS.EXCH.64 URZ, [UR6+0x108], UR8 ;  /* 0x0001080806ff75b2 */ /* 0x0004640008000100 */
[----:B--2---:R-:W-:Y:S01]  /*0a30*/  NOP ;  /* 0x0000000000007918 */ /* 0x004fe20000000000 */
.L_x_12:
[----:B------:R-:W2:Y:S01]  /*0a40*/  SHFL.IDX PT, R2, R78, RZ, 0x1f ;  /* 0x00001fff4e027589 */ /* 0x000ea200000e0000 */
[----:B------:R-:W-:Y:S01]  /*0a50*/  NOP ;  /* 0x0000000000007918 */ /* 0x000fe20000000000 */
[----:B--2---:R-:W-:-:S13]  /*0a60*/  ISETP.NE.AND P0, PT, R2, 0x4, PT ;  /* 0x000000040200780c */ /* 0x004fda0003f05270 */
[----:B------:R-:W-:Y:S05]  /*0a70*/  @P0 BRA `(.L_x_13) ;  /* 0x0000000000440947 */ /* 0x000fea0003800000 */
[----:B------:R-:W2:Y:S01]  /*0a80*/  S2UR UR6, SR_CgaCtaId ;  /* 0x00000000000679c3 */ /* 0x000ea20000008800 */
[----:B-1----:R-:W-:Y:S01]  /*0a90*/  UMOV UR8, 0x1e0 ;  /* 0x000001e000087882 */ /* 0x002fe20000000000 */
[----:B------:R-:W-:Y:S01]  /*0aa0*/  UMOV UR7, 0x400 ;  /* 0x0000040000077882 */ /* 0x000fe20000000000 */
[----:B------:R-:W-:Y:S01]  /*0ab0*/  USEL UR8, UR8, 0x1a0, UP6 ;  /* 0x000001a008087887 */ /* 0x000fe2000b000000 */
[----:B------:R-:W-:Y:S01]  /*0ac0*/  UMOV UR5, 0x1 ;  /* 0x0000000100057882 */ /* 0x000fe20000000000 */
[----:B------:R-:W-:Y:S01]  /*0ad0*/  ELECT P0, URZ, PT ;  /* 0x0000000000ff782f */ /* 0x000fe20003800000 */
[----:B------:R-:W-:-:S04]  /*0ae0*/  UIADD3 UR10, UPT, UPT, -UR5, 0x100000, URZ ;  /* 0x00100000050a7890 */ /* 0x000fc8000fffe1ff */
[----:B------:R-:W-:Y:S02]  /*0af0*/  USHF.L.U32 UR11, UR10, 0xb, URZ ;  /* 0x0000000b0a0b7899 */ /* 0x000fe400080006ff */
[----:B------:R-:W-:Y:S02]  /*0b00*/  USHF.L.U32 UR10, UR10, 0x1, URZ ;  /* 0x000000010a0a7899 */ /* 0x000fe400080006ff */
        /* <DEDUP_REMOVED lines=8> */
.L_x_13:
[----:B------:R-:W2:Y:S01]  /*0b90*/  SHFL.IDX PT, R2, R78, RZ, 0x1f ;  /* 0x00001fff4e027589 */ /* 0x000ea200000e0000 */
[----:B------:R-:W1:Y:S01]  /*0ba0*/  S2UR UR46, SR_CgaCtaId ;  /* 0x00000000002e79c3 */ /* 0x000e620000008800 */
[----:B------:R-:W-:Y:S01]  /*0bb0*/  NOP ;  /* 0x0000000000007918 */ /* 0x000fe20000000000 */
[----:B--2---:R-:W-:-:S13]  /*0bc0*/  ISETP.NE.AND P0, PT, R2, 0x5, PT ;  /* 0x000000050200780c */ /* 0x004fda0003f05270 */
[----:B-1----:R-:W-:Y:S05]  /*0bd0*/  @P0 BRA `(.L_x_14) ;  /* 0x0000000000440947 */ /* 0x002fea0003800000 */
[----:B------:R-:W-:Y:S01]  /*0be0*/  UMOV UR7, 0x400 ;  /* 0x0000040000077882 */ /* 0x000fe20000000000 */
[----:B------:R-:W-:Y:S01]  /*0bf0*/  UMOV UR6, 0x1 ;  /* 0x0000000100067882 */ /* 0x000fe20000000000 */
[----:B------:R-:W-:Y:S01]  /*0c00*/  UMOV UR5, 0x80 ;  /* 0x0000008000057882 */ /* 0x000fe20000000000 */
[----:B------:R-:W-:Y:S02]  /*0c10*/  ULEA UR7, UR46, UR7, 0x18 ;  /* 0x000000072e077291 */ /* 0x000fe4000f8ec0ff */
[----:B------:R-:W-:-:S04]  /*0c20*/  UIADD3 UR8, UPT, UPT, -UR6, 0x100000, URZ ;  /* 0x0010000006087890 */ /* 0x000fc8000fffe1ff */
[----:B------:R-:W-:Y:S02]  /*0c30*/  USHF.L.U32 UR9, UR8, 0xb, URZ ;  /* 0x0000000b08097899 */ /* 0x000fe400080006ff */
[----:B------:R-:W-:Y:S02]  /*0c40*/  USHF.L.U32 UR8, UR8, 0x1, URZ ;  /* 0x0000000108087899 */ /* 0x000fe400080006ff */
[----:B------:R-:W-:-:S04]  /*0c50*/  UIADD3 UR10, UPT, UPT, -UR5, 0x100000, URZ ;  /* 0x00100000050a7890 */ /* 0x000fc8000fffe1ff */
[----:B------:R-:W-:Y:S02]  /*0c60*/  USHF.L.U32 UR11, UR10, 0xb, URZ ;  /* 0x0000000b0a0b7899 */ /* 0x000fe400080006ff */
[----:B------:R-:W-:Y:S01]  /*0c70*/  USHF.L.U32 UR10, UR10, 0x1, URZ ;  /* 0x000000010a0a7899 */ /* 0x000fe200080006ff */
[----:B------:R-:W-:Y:S01]  /*0c80*/  ELECT P0, URZ, PT ;  /* 0x0000000000ff782f */ /* 0x000fe20003800000 */
[----:B------:R-:W1:Y:S02]  /*0c90*/  FENCE.VIEW.ASYNC.S ;  /* 0x00000000000073c6 */ /* 0x000e640000000000 */
[----:B-1----:R1:W2:Y:S08]  /*0ca0*/  SYNCS.EXCH.64 URZ, [UR7+0x120], UR8 ;  /* 0x0001200807ff75b2 */ /* 0x0022b00008000100 */
[----:B------:R1:W1:Y:S01]  /*0cb0*/  SYNCS.EXCH.64 URZ, [UR7+0x130], UR10 ;  /* 0x0001300a07ff75b2 */ /* 0x0002620008000100 */
[----:B------:R1:W1:Y:S01]  /*0cc0*/  SYNCS.EXCH.64 URZ, [UR7+0x128], UR8 ;  /* 0x0001280807ff75b2 */ /* 0x0002620008000100 */
[----:B------:R1:W1:Y:S01]  /*0cd0*/  SYNCS.EXCH.64 URZ, [UR7+0x138], UR10 ;  /* 0x0001380a07ff75b2 */ /* 0x0002620008000100 */
[----:B------:R-:W-:Y:S01]  /*0ce0*/  NOP ;  /* 0x0000000000007918 */ /* 0x000fe20000000000 */
.L_x_14:
[----:B------:R-:W3:Y:S01]  /*0cf0*/  LDCU UR5, c[0x0][0x36c] ;  /* 0x00006d80ff0577ac */ /* 0x000ee20008000800 */
[----:B------:R-:W-:Y:S01]  /*0d00*/  ISETP.NE.OR P6, PT, R0, 0x2, !P6 ;  /* 0x000000020000780c */ /* 0x000fe200077c5670 */
[----:B------:R-:W-:Y:S01]  /*0d10*/  NOP ;  /* 0x0000000000007918 */ /* 0x000fe20000000000 */
[----:B------:R-:W-:Y:S01]  /*0d20*/  LOP3.LUT R8, R77, 0x1f, RZ, 0xc0, !PT ;  /* 0x0000001f4d087812 */ /* 0x000fe200078ec0ff */
[----:B------:R-:W-:Y:S02]  /*0d30*/  UISETP.NE.AND UP5, UPT, UR4, 0x2, UPT ;  /* 0x000000020400788c */ /* 0x000fe4000bfa5270 */
[----:B------:R-:W-:Y:S02]  /*0d40*/  UISETP.NE.AND UP4, UPT, UR4, URZ, UPT ;  /* 0x000000ff0400728c */ /* 0x000fe4000bf85270 */
[----:B---3--:R-:W-:-:S09]  /*0d50*/  UISETP.EQ.U32.AND UP1, UPT, UR5, 0x1, UPT ;  /* 0x000000010500788c */ /* 0x008fd2000bf22070 */
[----:B------:R-:W-:Y:S05]  /*0d60*/  BRA.U !UP1, `(.L_x_15) ;  /* 0x0000000109087547 */ /* 0x000fea000b800000 */
[----:B-12-4-:R-:W-:Y:S01]  /*0d70*/  UCGABAR_ARV ;  /* 0x00000000000079c7 */ /* 0x016fe20008000000 */
[----:B------:R-:W-:Y:S05]  /*0d80*/  BRA `(.L_x_16) ;  /* 0x0000000000047947 */ /* 0x000fea0003800000 */
.L_x_15:
[----:B-12-4-:R-:W-:Y:S01]  /*0d90*/  NOP ;  /* 0x0000000000007918 */ /* 0x016fe20000000000 */
.L_x_16:
[----:B------:R-:W1:Y:S01]  /*0da0*/  S2R R18, SR_CTAID.Y ;  /* 0x0000000000127919 */ /* 0x000e620000002600 */
[----:B------:R-:W2:Y:S01]  /*0db0*/  S2UR UR6, SR_CTAID.X ;  /* 0x00000000000679c3 */ /* 0x000ea20000002500 */
[----:B------:R-:W-:-:S05]  /*0dc0*/  CS2R.32 R64, SR_CgaSize ;  /* 0x0000000000407805 */ /* 0x000fca0000008a00 */
[----:B------:R-:W-:-:S05]  /*0dd0*/  IMAD R64, R64, -0xa0, RZ ;  /* 0xffffff6040407824 */ /* 0x000fca00078e02ff */
[----:B------:R-:W-:-:S14]  /*0de0*/  R2UR UR7, R64 ;  /* 0x00000000400772ca */ /* 0x000fdc00000e0000 */
[----:B------:R-:W3:Y:S01]  /*0df0*/  LDCU UR7, c[0x0][UR7+0x2b0] ;  /* 0x00005600070777ac */ /* 0x000ee20008000800 */
[----:B------:R-:W-:-:S05]  /*0e00*/  CS2R.32 R64, SR_CgaSize ;  /* 0x0000000000407805 */ /* 0x000fca0000008a00 */
[----:B------:R-:W-:-:S05]  /*0e10*/  IMAD R64, R64, -0xa0, RZ ;  /* 0xffffff6040407824 */ /* 0x000fca00078e02ff */
[----:B------:R-:W-:-:S14]  /*0e20*/  R2UR UR5, R64 ;  /* 0x00000000400572ca */ /* 0x000fdc00000e0000 */
[----:B------:R-:W4:Y:S01]  /*0e30*/  LDCU UR5, c[0x0][UR5+0x2b4] ;  /* 0x00005680050577ac */ /* 0x000f220008000800 */
[----:B------:R-:W4:Y:S01]  /*0e40*/  LDC R11, c[0x0][0xc24] ;  /* 0x00030900ff0b7b82 */ /* 0x000f220000000800 */
[----:B------:R-:W-:Y:S02]  /*0e50*/  USHF.L.U32 UR44, UR46, 0xb, URZ ;  /* 0x0000000b2e2c7899 */ /* 0x000fe400080006ff */
[----:B------:R-:W-:Y:S02]  /*0e60*/  USHF.L.U32 UR24, UR46, 0x5, URZ ;  /* 0x000000052e187899 */ /* 0x000fe400080006ff */
[----:B------:R-:W-:Y:S02]  /*0e70*/  ULOP3.LUT UR44, UR44, 0x800, URZ, 0xc0, !UPT ;  /* 0x000008002c2c7892 */ /* 0x000fe4000f8ec0ff */
[----:B------:R-:W-:Y:S01]  /*0e80*/  ULOP3.LUT UR24, UR24, 0x20, URZ, 0xc0, !UPT ;  /* 0x0000002018187892 */ /* 0x000fe2000f8ec0ff */
[----:B------:R-:W-:-:S05]  /*0e90*/  CS2R.32 R5, SR_CgaSize ;  /* 0x0000000000057805 */ /* 0x000fca0000008a00 */
[----:B------:R-:W-:-:S06]  /*0ea0*/  IMAD R5, R5, -0xa0, RZ ;  /* 0xffffff6005057824 */ /* 0x000fcc00078e02ff */
[----:B------:R-:W4:Y:S01]  /*0eb0*/  LDC R5, c[0x0][R5+0x2a0] ;  /* 0x0000a80005057b82 */ /* 0x000f220000000800 */
[----:B------:R-:W-:Y:S01]  /*0ec0*/  UISETP.NE.AND UP2, UPT, UR4, 0x2, UPT ;  /* 0x000000020400788c */ /* 0x000fe2000bf45270 */
[----:B--2---:R-:W-:Y:S02]  /*0ed0*/  I2FP.F32.U32 R64, UR6 ;  /* 0x0000000600407c45 */ /* 0x004fe40008201000 */
[----:B------:R-:W-:-:S05]  /*0ee0*/  CS2R.32 R58, SR_CgaSize ;  /* 0x00000000003a7805 */ /* 0x000fca0000008a00 */
[----:B------:R-:W-:-:S06]  /*0ef0*/  IMAD R58, R58, -0xa0, RZ ;  /* 0xffffff603a3a7824 */ /* 0x000fcc00078e02ff */
[----:B------:R-:W2:Y:S01]  /*0f00*/  LDC R58, c[0x0][R58+0x2a4] ;  /* 0x0000a9003a3a7b82 */ /* 0x000ea20000000800 */
[----:B------:R-:W-:Y:S01]  /*0f10*/  MOV R19, UR6 ;  /* 0x0000000600137c02 */ /* 0x000fe20008000f00 */
[----:B---3--:R-:W-:Y:S01]  /*0f20*/  FMUL R64, R64, UR7 ;  /* 0x0000000740407c20 */ /* 0x008fe20008400000 */
[----:B-1----:R-:W-:-:S05]  /*0f30*/  I2FP.F32.U32 R0, R18 ;  /* 0x0000001200007245 */ /* 0x002fca0000201000 */
[----:B------:R-:W1:Y:S01]  /*0f40*/  S2UR UR47, SR_CTAID.Z ;  /* 0x00000000002f79c3 */ /* 0x000e620000002700 */
[----:B----4-:R-:W-:Y:S01]  /*0f50*/  ISETP.GE.AND P0, PT, R11, 0x1, PT ;  /* 0x000000010b00780c */ /* 0x010fe20003f06270 */
[----:B------:R-:W3:Y:S01]  /*0f60*/  F2I.U32.TRUNC.NTZ R64, R64 ;  /* 0x0000004000407305 */ /* 0x000ee2000020f000 */
[----:B------:R-:W-:Y:S01]  /*0f70*/  FMUL R0, R0, UR5 ;  /* 0x0000000500007c20 */ /* 0x000fe20008400000 */
[----:B------:R-:W4:Y:S04]  /*0f80*/  LDCU UR5, c[0x0][0xc30] ;  /* 0x00018600ff0577ac */ /* 0x000f280008000800 */
[----:B------:R-:W1:Y:S02]  /*0f90*/  LDC R26, c[0x0][0xc24] ;  /* 0x00030900ff1a7b82 */ /* 0x000e640000000800 */
[----:B------:R-:W4:Y:S01]  /*0fa0*/  F2I.U32.TRUNC.NTZ R3, R0 ;  /* 0x0000000000037305 */ /* 0x000f22000020f000 */
[----:B---3--:R-:W-:-:S05]  /*0fb0*/  IADD3 R64, PT, PT, -R64, RZ, RZ ;  /* 0x000000ff40407210 */ /* 0x008fca0007ffe1ff */
[----:B------:R-:W-:Y:S01]  /*0fc0*/  IMAD R64, R5, R64, UR6 ;  /* 0x0000000605407e24 */ /* 0x000fe2000f8e0240 */
[----:B----4-:R-:W-:Y:S02]  /*0fd0*/  IADD3 R3, PT, PT, -R3, RZ, RZ ;  /* 0x000000ff03037210 */ /* 0x010fe40007ffe1ff */
[----:B------:R-:W-:-:S03]  /*0fe0*/  PRMT R0, RZ, 0x7610, R0 ;  /* 0x00007610ff007816 */ /* 0x000fc60000000000 */
[----:B--2---:R-:W-:Y:S01]  /*0ff0*/  IMAD R58, R58, R3, R18 ;  /* 0x000000033a3a7224 */ /* 0x004fe200078e0212 */
[----:B------:R-:W-:Y:S06]  /*1000*/  BRA.U UP4, `(.L_x_17) ;  /* 0x0000000104207547 */ /* 0x000fec000b800000 */
[C---:B------:R-:W-:Y:S02]  /*1010*/  ISETP.NE.AND P3, PT, R58.reuse, RZ, PT ;  /* 0x000000ff3a00720c */ /* 0x040fe40003f65270 */
[----:B------:R-:W-:Y:S02]  /*1020*/  ISETP.NE.AND P1, PT, R58, RZ, PT ;  /* 0x000000ff3a00720c */ /* 0x000fe40003f25270 */
[C---:B------:R-:W-:Y:S02]  /*1030*/  ISETP.NE.AND P2, PT, R64.reuse, 0x1, PT ;  /* 0x000000014000780c */ /* 0x040fe40003f45270 */
[----:B------:R-:W-:Y:S02]  /*1040*/  SEL R0, RZ, 0x2, P3 ;  /* 0x00000002ff007807 */ /* 0x000fe40001800000 */
[----:B------:R-:W-:Y:S02]  /*1050*/  ISETP.EQ.OR P1, PT, R64, RZ, !P1 ;  /* 0x000000ff4000720c */ /* 0x000fe40004f22670 */
[----:B------:R-:W-:-:S02]  /*1060*/  SEL R0, R0, 0x2, P2 ;  /* 0x0000000200007807 */ /* 0x000fc40001000000 */
[----:B------:R-:W-:-:S05]  /*1070*/  SEL R3, RZ, 0x1, !P1 ;  /* 0x00000001ff037807 */ /* 0x000fca0004800000 */
[----:B------:R-:W-:Y:S02]  /*1080*/  IMAD.IADD R0, R3, 0x1, R0 ;  /* 0x0000000103007824 */ /* 0x000fe400078e0200 */
.L_x_17:
[----:B------:R-:W-:Y:S05]  /*1090*/  @!P0 BRA `(.L_x_18) ;  /* 0x0000000000b88947 */ /* 0x000fea0003800000 */
[----:B------:R-:W2:Y:S01]  /*10a0*/  LDC.64 R4, c[0x0][0xc18] ;  /* 0x00030600ff047b82 */ /* 0x000ea20000000a00 */
[----:B------:R-:W-:-:S07]  /*10b0*/  ISETP.NE.AND P0, PT, R11, 0x1, PT ;  /* 0x000000010b00780c */ /* 0x000fce0003f05270 */
[----:B------:R-:W3:Y:S08]  /*10c0*/  LDC R10, c[0x0][0xc0c] ;  /* 0x00030300ff0a7b82 */ /* 0x000ef00000000800 */
[----:B------:R-:W4:Y:S08]  /*10d0*/  LDC R13, c[0x0][0x370] ;  /* 0x0000dc00ff0d7b82 */ /* 0x000f300000000800 */
[----:B------:R-:W1:Y:S01]  /*10e0*/  LDC R12, c[0x0][0x374] ;  /* 0x0000dd00ff0c7b82 */ /* 0x000e620000000800 */
[----:B--2---:R-:W-:-:S07]  /*10f0*/  ISETP.NE.AND P1, PT, R4, 0x1, PT ;  /* 0x000000010400780c */ /* 0x004fce0003f25270 */
[----:B------:R-:W4:Y:S01]  /*1100*/  LDC.64 R6, c[0x0][0xc10] ;  /* 0x00030400ff067b82 */ /* 0x000f220000000a00 */
[----:B---3--:R-:W-:-:S07]  /*1110*/  ISETP.NE.AND P2, PT, R10, 0x1, PT ;  /* 0x000000010a00780c */ /* 0x008fce0003f45270 */
[----:B------:R-:W2:Y:S08]  /*1120*/  LDC R9, c[0x0][0xc20] ;  /* 0x00030800ff097b82 */ /* 0x000eb00000000800 */
[----:B------:R-:W3:Y:S01]  /*1130*/  LDC.64 R2, c[0x0][0xc28] ;  /* 0x00030a00ff027b82 */ /* 0x000ee20000000a00 */
[----:B-1----:R-:W-:-:S04]  /*1140*/  IMAD.HI.U32 R14, R12, R5, RZ ;  /* 0x000000050c0e7227 */ /* 0x002fc800078e00ff */
[----:B----4-:R-:W-:-:S04]  /*1150*/  IMAD.HI.U32 R16, R13, R6, RZ ;  /* 0x000000060d107227 */ /* 0x010fc800078e00ff */
[----:B------:R-:W-:Y:S01]  /*1160*/  IMAD.HI.U32 R20, R19, R6, RZ ;  /* 0x0000000613147227 */ /* 0x000fe200078e00ff */
[----:B------:R-:W-:Y:S02]  /*1170*/  @P2 SHF.R.U32.HI R13, RZ, R7, R16 ;  /* 0x00000007ff0d2219 */ /* 0x000fe40000011610 */
[----:B--2---:R-:W-:Y:S01]  /*1180*/  @P1 SHF.R.U32.HI R12, RZ, R9, R14 ;  /* 0x00000009ff0c1219 */ /* 0x004fe2000001160e */
[----:B------:R-:W-:Y:S01]  /*1190*/  IMAD.HI.U32 R16, R18, R5, RZ ;  /* 0x0000000512107227 */ /* 0x000fe200078e00ff */
[----:B------:R-:W-:-:S04]  /*11a0*/  SHF.R.U32.HI R20, RZ, R7, R20 ;  /* 0x00000007ff147219 */ /* 0x000fc80000011614 */
[----:B------:R-:W-:Y:S01]  /*11b0*/  SHF.R.U32.HI R9, RZ, R9, R16 ;  /* 0x00000009ff097219 */ /* 0x000fe20000011610 */
[----:B---3--:R-:W-:Y:S01]  /*11c0*/  IMAD.HI.U32 R14, R12, R2, RZ ;  /* 0x000000020c0e7227 */ /* 0x008fe200078e00ff */
[----:B------:R-:W-:Y:S02]  /*11d0*/  SEL R5, R19, R20, !P2 ;  /* 0x0000001413057207 */ /* 0x000fe40005000000 */
[----:B------:R-:W-:Y:S01]  /*11e0*/  SEL R9, R18, R9, !P1 ;  /* 0x0000000912097207 */ /* 0x000fe20004800000 */
[----:B------:R-:W-:Y:S01]  /*11f0*/  IMAD.HI.U32 R6, R13, R2, RZ ;  /* 0x000000020d067227 */ /* 0x000fe200078e00ff */
[-C--:B------:R-:W-:Y:S02]  /*1200*/  @P0 SHF.R.U32.HI R12, RZ, R3.reuse, R14 ;  /* 0x00000003ff0c0219 */ /* 0x080fe4000001160e */
[----:B------:R-:W-:Y:S02]  /*1210*/  IADD3 R7, PT, PT, -R9, RZ, RZ ;  /* 0x000000ff09077210 */ /* 0x000fe40007ffe1ff */
[----:B------:R-:W-:Y:S01]  /*1220*/  @P0 SHF.R.U32.HI R13, RZ, R3, R6 ;  /* 0x00000003ff0d0219 */ /* 0x000fe20000011606 */
[----:B------:R-:W-:-:S02]  /*1230*/  IMAD R12, R12, R11, RZ ;  /* 0x0000000b0c0c7224 */ /* 0x000fc400078e02ff */
[----:B------:R-:W-:Y:S02]  /*1240*/  IMAD R7, R4, R7, R18 ;  /* 0x0000000704077224 */ /* 0x000fe400078e0212 */
[----:B------:R-:W-:Y:S01]  /*1250*/  IMAD R6, R13, R11, RZ ;  /* 0x0000000b0d067224 */ /* 0x000fe200078e02ff */
[----:B------:R-:W-:-:S04]  /*1260*/  ISETP.GE.AND P1, PT, R9, R12, PT ;  /* 0x0000000c0900720c */ /* 0x000fc80003f26270 */
[----:B------:R-:W-:Y:S01]  /*1270*/  ISETP.GE.OR P1, PT, R5, R6, P1 ;  /* 0x000000060500720c */ /* 0x000fe20000f26670 */
[----:B------:R-:W-:-:S05]  /*1280*/  IMAD.HI.U32 R6, R9, R2, RZ ;  /* 0x0000000209067227 */ /* 0x000fca00078e00ff */
[----:B------:R-:W-:-:S04]  /*1290*/  SHF.R.U32.HI R6, RZ, R3, R6 ;  /* 0x00000003ff067219 */ /* 0x000fc80000011606 */
[----:B------:R-:W-:-:S03]  /*12a0*/  SEL R6, R9, R6, !P0 ;  /* 0x0000000609067207 */ /* 0x000fc60004000000 */
[----:B------:R-:W-:Y:S01]  /*12b0*/  @!P1 IMAD.HI.U32 R12, R5, R2, RZ ;  /* 0x00000002050c9227 */ /* 0x000fe200078e00ff */
[----:B------:R-:W-:-:S04]  /*12c0*/  IADD3 R2, PT, PT, -R6, RZ, RZ ;  /* 0x000000ff06027210 */ /* 0x000fc80007ffe1ff */
[----:B------:R-:W-:Y:S01]  /*12d0*/  @!P1 SHF.R.U32.HI R12, RZ, R3, R12 ;  /* 0x00000003ff0c9219 */ /* 0x000fe2000001160c */
[----:B------:R-:W-:-:S03]  /*12e0*/  IMAD R2, R11, R2, R9 ;  /* 0x000000020b027224 */ /* 0x000fc600078e0209 */
[----:B------:R-:W-:-:S05]  /*12f0*/  @!P1 SEL R3, R5, R12, !P0 ;  /* 0x0000000c05039207 */ /* 0x000fca0004000000 */
[--C-:B------:R-:W-:Y:S02]  /*1300*/  @!P1 IMAD.IADD R6, R6, 0x1, -R3.reuse ;  /* 0x0000000106069824 */ /* 0x100fe400078e0a03 */
[----:B------:R-:W-:Y:S01]  /*1310*/  @!P1 IMAD R3, R2, R13, R3 ;  /* 0x0000000d02039224 */ /* 0x000fe200078e0203 */
[----:B------:R-:W-:Y:S01]  /*1320*/  IADD3 R2, PT, PT, -R5, RZ, RZ ;  /* 0x000000ff05027210 */ /* 0x000fe20007ffe1ff */
[----:B------:R-:W-:Y:S02]  /*1330*/  @!P1 IMAD R9, R6, R11, R5 ;  /* 0x0000000b06099224 */ /* 0x000fe400078e0205 */
[----:B------:R-:W-:Y:S02]  /*1340*/  @!P1 IMAD.MOV.U32 R5, RZ, RZ, R3 ;  /* 0x000000ffff059224 */ /* 0x000fe400078e0003 */
[----:B------:R-:W-:Y:S02]  /*1350*/  IMAD R2, R10, R2, R19 ;  /* 0x000000020a027224 */ /* 0x000fe400078e0213 */
[----:B------:R-:W-:-:S02]  /*1360*/  IMAD R18, R9, R4, R7 ;  /* 0x0000000409127224 */ /* 0x000fc400078e0207 */
[----:B------:R-:W-:Y:S02]  /*1370*/  IMAD R19, R5, R10, R2 ;  /* 0x0000000a05137224 */ /* 0x000fe400078e0202 */
.L_x_18:
[----:B------:R-:W-:-:S09]  /*1380*/  UISETP.NE.AND UP3, UPT, UR5, 0x1, UPT ;  /* 0x000000010500788c */ /* 0x000fd2000bf65270 */
[----:B------:R-:W-:Y:S05]  /*1390*/  BRA.U UP3, `(.L_x_19) ;  /* 0x0000000103407547 */ /* 0x000fea000b800000 */
[----:B------:R-:W2:Y:S08]  /*13a0*/  LDC.64 R4, c[0x0][0xc10] ;  /* 0x00030400ff047b82 */ /* 0x000eb00000000a00 */
[----:B------:R-:W3:Y:S08]  /*13b0*/  LDC.64 R2, c[0x0][0xc18] ;  /* 0x00030600ff027b82 */ /* 0x000ef00000000a00 */
[----:B------:R-:W4:Y:S08]  /*13c0*/  LDC R6, c[0x0][0xc20] ;  /* 0x00030800ff067b82 */ /* 0x000f300000000800 */
[----:B------:R-:W1:Y:S01]  /*13d0*/  LDC R10, c[0x0][0xc0c] ;  /* 0x00030300ff0a7b82 */ /* 0x000e620000000800 */
[----:B--2---:R-:W-:-:S05]  /*13e0*/  IMAD.HI.U32 R4, R19, R4, RZ ;  /* 0x0000000413047227 */ /* 0x004fca00078e00ff */
[----:B------:R-:W-:Y:S01]  /*13f0*/  SHF.R.U32.HI R4, RZ, R5, R4 ;  /* 0x00000005ff047219 */ /* 0x000fe20000011604 */
[----:B---3--:R-:W-:Y:S01]  /*1400*/  IMAD.HI.U32 R3, R18, R3, RZ ;  /* 0x0000000312037227 */ /* 0x008fe200078e00ff */
[----:B------:R-:W-:-:S04]  /*1410*/  ISETP.NE.AND P0, PT, R2, 0x1, PT ;  /* 0x000000010200780c */ /* 0x000fc80003f05270 */
[----:B----4-:R-:W-:-:S04]  /*1420*/  SHF.R.U32.HI R3, RZ, R6, R3 ;  /* 0x00000006ff037219 */ /* 0x010fc80000011603 */
[----:B------:R-:W-:Y:S02]  /*1430*/  SEL R3, R18, R3, !P0 ;  /* 0x0000000312037207 */ /* 0x000fe40004000000 */
[----:B-1----:R-:W-:-:S04]  /*1440*/  ISETP.NE.AND P1, PT, R10, 0x1, PT ;  /* 0x000000010a00780c */ /* 0x002fc80003f25270 */
[----:B------:R-:W-:-:S05]  /*1450*/  SEL R4, R19, R4, !P1 ;  /* 0x0000000413047207 */ /* 0x000fca0004800000 */
[----:B------:R-:W-:Y:S02]  /*1460*/  IMAD.IADD R5, R3, 0x1, -R4 ;  /* 0x0000000103057824 */ /* 0x000fe400078e0a04 */
[----:B------:R-:W-:Y:S02]  /*1470*/  IMAD.IADD R3, R4, 0x1, -R3 ;  /* 0x0000000104037824 */ /* 0x000fe400078e0a03 */
[----:B------:R-:W-:Y:S02]  /*1480*/  IMAD R19, R5, R10, R19 ;  /* 0x0000000a05137224 */ /* 0x000fe400078e0213 */
[----:B------:R-:W-:Y:S02]  /*1490*/  IMAD R18, R3, R2, R18 ;  /* 0x0000000203127224 */ /* 0x000fe400078e0212 */
.L_x_19:
[----:B------:R-:W-:Y:S05]  /*14a0*/  BRA.U !UP1, `(.L_x_20) ;  /* 0x00000001090c7547 */ /* 0x000fea000b800000 */
[----:B------:R-:W-:Y:S01]  /*14b0*/  UCGABAR_WAIT ;  /* 0x0000000000007dc7 */ /* 0x000fe20008000000 */
[----:B------:R-:W-:Y:S01]  /*14c0*/  CCTL.IVALL ;  /* 0x00000000ff00798f */ /* 0x000fe20002000000 */
[----:B------:R-:W-:Y:S05]  /*14d0*/  BRA `(.L_x_21) ;  /* 0x0000000000047947 */ /* 0x000fea0003800000 */
.L_x_20:
[----:B------:R-:W-:Y:S06]  /*14e0*/  BAR.SYNC.DEFER_BLOCKING 0x0 ;  /* 0x0000000000007b1d */ /* 0x000fec0000010000 */
.L_x_21:
[----:B------:R-:W-:Y:S05]  /*14f0*/  BRA.U UP2, `(.L_x_22) ;  /* 0x0000002102447547 */ /* 0x000fea000b800000 */
[----:B------:R-:W2:Y:S01]  /*1500*/  LDCU UR50, c[0x0][0x394] ;  /* 0x00007280ff3277ac */ /* 0x000ea20008000800 */
[----:B------:R-:W3:Y:S01]  /*1510*/  LDC R2, c[0x0][0x5d8] ;  /* 0x00017600ff027b82 */ /* 0x000ee20000000800 */
[----:B------:R-:W-:Y:S01]  /*1520*/  PLOP3.LUT P4, PT, PT, PT, UP6, 0x80, 0x8 ;  /* 0x000000000008781c */ /* 0x000fe20003f8f068 */
[----:B------:R-:W-:Y:S01]  /*1530*/  IMAD.MOV.U32 R10, RZ, RZ, 0x1 ;  /* 0x00000001ff0a7424 */ /* 0x000fe200078e00ff */
[----:B------:R-:W-:Y:S01]  /*1540*/  UISETP.NE.AND UP0, UPT, UR4, URZ, UPT ;  /* 0x000000ff0400728c */ /* 0x000fe2000bf05270 */
[----:B------:R-:W-:Y:S01]  /*1550*/  ISETP.EQ.OR P5, PT, R8, RZ, P6 ;  /* 0x000000ff0800720c */ /* 0x000fe200037a2670 */
[----:B-1----:R-:W-:Y:S01]  /*1560*/  USEL UR47, URZ, 0x1, UP5 ;  /* 0x00000001ff2f7887 */ /* 0x002fe2000a800000 */
[----:B------:R-:W-:Y:S01]  /*1570*/  PLOP3.LUT P4, PT, P4, PT, PT, 0x8, 0x80 ;  /* 0x000000000080781c */ /* 0x000fe2000278e170 */
[----:B------:R-:W-:Y:S01]  /*1580*/  IMAD.MOV.U32 R8, RZ, RZ, RZ ;  /* 0x000000ffff087224 */ /* 0x000fe200078e00ff */
[----:B------:R-:W1:Y:S01]  /*1590*/  LDC R9, c[0x0][0x370] ;  /* 0x0000dc00ff097b82 */ /* 0x000e620000000800 */
[----:B------:R-:W4:Y:S01]  /*15a0*/  LDCU.64 UR54, c[0x0][0x348] ;  /* 0x00006900ff3677ac */ /* 0x000f220008000a00 */
[----:B------:R-:W-:Y:S01]  /*15b0*/  USEL UR47, UR47, 0x2, UP0 ;  /* 0x000000022f2f7887 */ /* 0x000fe20008000000 */
[----:B------:R-:W-:-:S05]  /*15c0*/  UMOV UR48, URZ ;  /* 0x000000ff00307c82 */ /* 0x000fca0008000000 */
[----:B------:R-:W1:Y:S01]  /*15d0*/  LDC R0, c[0x0][0x374] ;  /* 0x0000dd00ff007b82 */ /* 0x000e620000000800 */
[----:B--2---:R-:W-:Y:S02]  /*15e0*/  UIADD3 UR5, UPT, UPT, UR50, 0x3f, URZ ;  /* 0x0000003f32057890 */ /* 0x004fe4000fffe0ff */
[----:B------:R-:W-:Y:S02]  /*15f0*/  UIADD3 UR4, UPT, UPT, UR50, -0x1, URZ ;  /* 0xffffffff32047890 */ /* 0x000fe4000fffe0ff */
[----:B------:R-:W-:Y:S02]  /*1600*/  USHF.R.S32.HI UR52, URZ, 0x1f, UR5 ;  /* 0x0000001fff347899 */ /* 0x000fe40008011405 */
[----:B------:R-:W-:Y:S01]  /*1610*/  UISETP.GE.U32.AND UP2, UPT, UR4, -0x7f, UPT ;  /* 0xffffff810400788c */ /* 0x000fe2000bf46070 */
[----:B---3--:R-:W-:Y:S01]  /*1620*/  VIADD R2, R2, 0x3f ;  /* 0x0000003f02027836 */ /* 0x008fe20000000000 */
[----:B------:R-:W-:Y:S02]  /*1630*/  ULEA.HI UR52, UR52, UR5, URZ, 0x6 ;  /* 0x0000000534347291 */ /* 0x000fe4000f8f30ff */
[----:B------:R-:W-:-:S02]  /*1640*/  UIADD3 UR50, UPT, UPT, UR50, 0x7e, URZ ;  /* 0x0000007e32327890 */ /* 0x000fc4000fffe0ff */
[----:B------:R-:W-:Y:S01]  /*1650*/  USHF.R.S32.HI UR52, URZ, 0x6, UR52 ;  /* 0x00000006ff347899 */ /* 0x000fe20008011434 */
[----:B------:R-:W-:-:S03]  /*1660*/  SHF.R.S32.HI R15, RZ, 0x1f, R2 ;  /* 0x0000001fff0f7819 */ /* 0x000fc60000011402 */
[----:B------:R-:W-:Y:S01]  /*1670*/  UISETP.LT.U32.AND UP1, UPT, UR52, 0xd, UPT ;  /* 0x0000000d3400788c */ /* 0x000fe2000bf21070 */
[----:B------:R-:W-:-:S03]  /*1680*/  LEA.HI R15, R15, R2, RZ, 0x6 ;  /* 0x000000020f0f7211 */ /* 0x000fc600078f30ff */
[----:B------:R-:W-:Y:S01]  /*1690*/  USEL UR51, UR52, 0xd, UP1 ;  /* 0x0000000d34337887 */ /* 0x000fe20008800000 */
[----:B------:R-:W-:-:S03]  /*16a0*/  SHF.R.S32.HI R15, RZ, 0x6, R15 ;  /* 0x00000006ff0f7819 */ /* 0x000fc6000001140f */
[----:B------:R-:W-:Y:S02]  /*16b0*/  UIADD3 UR46, UPT, UPT, UR51, -0x1, URZ ;  /* 0xffffffff332e7890 */ /* 0x000fe4000fffe0ff */
[----:B------:R-:W-:Y:S02]  /*16c0*/  @UP2 UIADD3 UR46, UPT, UPT, UR51, URZ, URZ ;  /* 0x000000ff332e2290 */ /* 0x000fe4000fffe0ff */
[----:B------:R-:W-:Y:S02]  /*16d0*/  UIADD3 UR49, UPT, UPT, UR52, -UR51, URZ ;  /* 0x8000003334317290 */ /* 0x000fe4000fffe0ff */
[----:B-1--4-:R-:W-:-:S12]  /*16e0*/  UIADD3 UR46, UPT, UPT, UR46, 0x1, URZ ;  /* 0x000000012e2e7890 */ /* 0x012fd8000fffe0ff */
.L_x_40:
[-C--:B------:R-:W-:Y:S01]  /*16f0*/  IABS R5, R15.reuse ;  /* 0x0000000f00057213 */ /* 0x080fe20000000000 */
[----:B-1----:R-:W1:Y:S01]  /*1700*/  LDC R7, c[0x0][0x5dc] ;  /* 0x00017700ff077b82 */ /* 0x002e620000000800 */
[----:B------:R-:W-:Y:S01]  /*1710*/  IABS R2, R18 ;  /* 0x0000001200027213 */ /* 0x000fe20000000000 */
[----:B------:R-:W-:Y:S01]  /*1720*/  UMOV UR4, 0x400 ;  /* 0x0000040000047882 */ /* 0x000fe20000000000 */
[----:B------:R-:W2:Y:S01]  /*1730*/  I2F.RP R6, R5 ;  /* 0x0000000500067306 */ /* 0x000ea20000209400 */
[----:B------:R-:W-:Y:S01]  /*1740*/  IABS R3, R15 ;  /* 0x0000000f00037213 */ /* 0x000fe20000000000 */
[----:B------:R-:W-:Y:S01]  /*1750*/  UISETP.GE.U32.AND UP0, UPT, UR50, 0x7f, UPT ;  /* 0x0000007f3200788c */ /* 0x000fe2000bf06070 */
[----:B------:R-:W-:Y:S01]  /*1760*/  R2UR UR38, R19 ;  /* 0x00000000132672ca */ /* 0x000fe200000e0000 */
[----:B------:R-:W-:Y:S01]  /*1770*/  UMOV UR25, URZ ;  /* 0x000000ff00197c82 */ /* 0x000fe20008000000 */
[----:B------:R-:W-:Y:S01]  /*1780*/  IADD3 R3, PT, PT, RZ, -R3, RZ ;  /* 0x80000003ff037210 */ /* 0x000fe20007ffe0ff */
[----:B------:R-:W3:Y:S02]  /*1790*/  S2UR UR45, SR_CgaCtaId ;  /* 0x00000000002d79c3 */ /* 0x000ee40000008800 */
[----:B--2---:R-:W2:Y:S08]  /*17a0*/  MUFU.RCP R20, R6 ;  /* 0x0000000600147308 */ /* 0x004eb00000001000 */
[----:B------:R-:W-:Y:S01]  /*17b0*/  USHF.L.U32 UR38, UR38, 0x6, URZ ;  /* 0x0000000626267899 */ /* 0x000fe200080006ff */
[----:B-1----:R-:W-:-:S04]  /*17c0*/  IABS R12, R7 ;  /* 0x00000007000c7213 */ /* 0x002fc80000000000 */
[----:B------:R-:W1:Y:S01]  /*17d0*/  I2F.RP R6, R12 ;  /* 0x0000000c00067306 */ /* 0x000e620000209400 */
[----:B---3--:R-:W-:Y:S01]  /*17e0*/  ULEA UR45, UR45, UR4, 0x18 ;  /* 0x000000042d2d7291 */ /* 0x008fe2000f8ec0ff */
[----:B--2---:R-:W-:-:S03]  /*17f0*/  VIADD R20, R20, 0xffffffe ;  /* 0x0ffffffe14147836 */ /* 0x004fc60000000000 */
[----:B------:R-:W-:-:S03]  /*1800*/  ULEA UR4, UR48, UR45, 0x3 ;  /* 0x0000002d30047291 */ /* 0x000fc6000f8e18ff */
[----:B------:R-:W2:Y:S08]  /*1810*/  F2I.FTZ.U32.TRUNC.NTZ R21, R20 ;  /* 0x0000001400157305 */ /* 0x000eb0000021f000 */
[----:B-1----:R-:W1:Y:S01]  /*1820*/  MUFU.RCP R6, R6 ;  /* 0x0000000600067308 */ /* 0x002e620000001000 */
[----:B--2---:R-:W-:Y:S02]  /*1830*/  IMAD.MOV R4, RZ, RZ, -R21 ;  /* 0x000000ffff047224 */ /* 0x004fe400078e0a15 */
[----:B------:R-:W-:-:S02]  /*1840*/  IMAD.MOV.U32 R20, RZ, RZ, RZ ;  /* 0x000000ffff147224 */ /* 0x000fc400078e00ff */
[----:B------:R-:W-:-:S04]  /*1850*/  IMAD R17, R4, R5, RZ ;  /* 0x0000000504117224 */ /* 0x000fc800078e02ff */
[----:B------:R-:W-:-:S04]  /*1860*/  IMAD.HI.U32 R17, R21, R17, R20 ;  /* 0x0000001115117227 */ /* 0x000fc800078e0014 */
[----:B-1----:R-:W-:Y:S02]  /*1870*/  VIADD R16, R6, 0xffffffe ;  /* 0x0ffffffe06107836 */ /* 0x002fe40000000000 */
[----:B------:R-:W-:Y:S02]  /*1880*/  IMAD.HI.U32 R4, R17, R2, RZ ;  /* 0x0000000211047227 */ /* 0x000fe400078e00ff */
[----:B------:R-:W1:Y:S02]  /*1890*/  F2I.FTZ.U32.TRUNC.NTZ R17, R16 ;  /* 0x0000001000117305 */ /* 0x000e64000021f000 */
[----:B------:R-:W-:-:S05]  /*18a0*/  IMAD R2, R4, R3, R2 ;  /* 0x0000000304027224 */ /* 0x000fca00078e0202 */
[----:B------:R-:W-:Y:S01]  /*18b0*/  ISETP.GT.U32.AND P1, PT, R5, R2, PT ;  /* 0x000000020500720c */ /* 0x000fe20003f24070 */
[----:B-1----:R-:W-:Y:S02]  /*18c0*/  IMAD.MOV R3, RZ, RZ, -R17 ;  /* 0x000000ffff037224 */ /* 0x002fe400078e0a11 */
[----:B------:R-:W-:Y:S02]  /*18d0*/  IMAD.MOV.U32 R16, RZ, RZ, RZ ;  /* 0x000000ffff107224 */ /* 0x000fe400078e00ff */
[----:B------:R-:W-:-:S08]  /*18e0*/  IMAD R6, R3, R12, RZ ;  /* 0x0000000c03067224 */ /* 0x000fd000078e02ff */
[----:B------:R-:W-:Y:S01]  /*18f0*/  @!P1 IADD3 R4, PT, PT, R4, 0x1, RZ ;  /* 0x0000000104049810 */ /* 0x000fe20007ffe0ff */
[----:B------:R-:W-:Y:S01]  /*1900*/  @!P1 IMAD.IADD R2, R2, 0x1, -R5 ;  /* 0x0000000102029824 */ /* 0x000fe200078e0a05 */
[----:B------:R-:W-:Y:S01]  /*1910*/  ISETP.NE.AND P1, PT, R15, RZ, PT ;  /* 0x000000ff0f00720c */ /* 0x000fe20003f25270 */
[----:B------:R-:W-:-:S03]  /*1920*/  IMAD.HI.U32 R17, R17, R6, R16 ;  /* 0x0000000611117227 */ /* 0x000fc600078e0010 */
[----:B------:R-:W-:Y:S02]  /*1930*/  ISETP.GE.U32.AND P2, PT, R2, R5, PT ;  /* 0x000000050200720c */ /* 0x000fe40003f46070 */
[----:B------:R-:W-:Y:S01]  /*1940*/  LOP3.LUT R2, R18, R15, RZ, 0x3c, !PT ;  /* 0x0000000f12027212 */ /* 0x000fe200078e3cff */
[----:B------:R-:W1:Y:S03]  /*1950*/  LDC R5, c[0x0][0x5e0] ;  /* 0x00017800ff057b82 */ /* 0x000e660000000800 */
[----:B------:R-:W-:-:S07]  /*1960*/  ISETP.GE.AND P0, PT, R2, RZ, PT ;  /* 0x000000ff0200720c */ /* 0x000fce0003f06270 */
[----:B------:R-:W-:-:S06]  /*1970*/  @P2 VIADD R4, R4, 0x1 ;  /* 0x0000000104042836 */ /* 0x000fcc0000000000 */
[----:B------:R-:W-:Y:S02]  /*1980*/  @!P0 IADD3 R4, PT, PT, -R4, RZ, RZ ;  /* 0x000000ff04048210 */ /* 0x000fe40007ffe1ff */
[----:B------:R-:W-:-:S04]  /*1990*/  @!P1 LOP3.LUT R4, RZ, R15, RZ, 0x33, !PT ;  /* 0x0000000fff049212 */ /* 0x000fc800078e33ff */
[----:B------:R-:W-:Y:S02]  /*19a0*/  IABS R3, R4 ;  /* 0x0000000400037213 */ /* 0x000fe40000000000 */
[----:B-1----:R-:W-:-:S03]  /*19b0*/  IABS R2, R5 ;  /* 0x0000000500027213 */ /* 0x002fc60000000000 */
[----:B------:R-:W-:Y:S01]  /*19c0*/  IMAD.MOV.U32 R14, RZ, RZ, R3 ;  /* 0x000000ffff0e7224 */ /* 0x000fe200078e0003 */
[----:B------:R-:W1:Y:S03]  /*19d0*/  I2F.RP R20, R2 ;  /* 0x0000000200147306 */ /* 0x000e660000209400 */
[----:B------:R-:W-:-:S05]  /*19e0*/  IMAD.HI.U32 R6, R17, R14, RZ ;  /* 0x0000000e11067227 */ /* 0x000fca00078e00ff */
[----:B------:R-:W-:-:S05]  /*19f0*/  IADD3 R3, PT, PT, -R6, RZ, RZ ;  /* 0x000000ff06037210 */ /* 0x000fca0007ffe1ff */
[----:B------:R-:W-:Y:S01]  /*1a00*/  IMAD R3, R12, R3, R14 ;  /* 0x000000030c037224 */ /* 0x000fe200078e020e */
[----:B------:R-:W-:Y:S01]  /*1a10*/  SHF.L.U32 R14, R10, 0x1f, RZ ;  /* 0x0000001f0a0e7819 */ /* 0x000fe200000006ff */
[----:B-1----:R-:W1:Y:S03]  /*1a20*/  MUFU.RCP R16, R20 ;  /* 0x0000001400107308 */ /* 0x002e660000001000 */
[----:B------:R-:W-:-:S13]  /*1a30*/  ISETP.GT.U32.AND P1, PT, R12, R3, PT ;  /* 0x000000030c00720c */ /* 0x000fda0003f24070 */
[----:B------:R-:W-:Y:S01]  /*1a40*/  @!P1 IMAD.IADD R3, R3, 0x1, -R12 ;  /* 0x0000000103039824 */ /* 0x000fe200078e0a0c */
[----:B------:R-:W-:Y:S01]  /*1a50*/  @!P1 IADD3 R6, PT, PT, R6, 0x1, RZ ;  /* 0x0000000106069810 */ /* 0x000fe20007ffe0ff */
[----:B-1----:R-:W-:Y:S01]  /*1a60*/  VIADD R16, R16, 0xffffffe ;  /* 0x0ffffffe10107836 */ /* 0x002fe20000000000 */
[----:B------:R-:W-:Y:S02]  /*1a70*/  ISETP.NE.AND P1, PT, R7, RZ, PT ;  /* 0x000000ff0700720c */ /* 0x000fe40003f25270 */
[----:B------:R-:W-:Y:S01]  /*1a80*/  ISETP.GE.U32.AND P2, PT, R3, R12, PT ;  /* 0x0000000c0300720c */ /* 0x000fe20003f46070 */
[----:B------:R-:W1:Y:S01]  /*1a90*/  F2I.FTZ.U32.TRUNC.NTZ R17, R16 ;  /* 0x0000001000117305 */ /* 0x000e62000021f000 */
[----:B------:R-:W-:-:S04]  /*1aa0*/  LOP3.LUT R3, R4, R7, RZ, 0x3c, !PT ;  /* 0x0000000704037212 */ /* 0x000fc800078e3cff */
[----:B------:R-:W-:-:S07]  /*1ab0*/  ISETP.GE.AND P0, PT, R3, RZ, PT ;  /* 0x000000ff0300720c */ /* 0x000fce0003f06270 */
[----:B------:R-:W-:Y:S01]  /*1ac0*/  @P2 VIADD R6, R6, 0x1 ;  /* 0x0000000106062836 */ /* 0x000fe20000000000 */
[----:B------:R2:W3:Y:S01]  /*1ad0*/  SYNCS.PHASECHK.TRANS64.TRYWAIT P2, [UR4+0x68], R14 ;  /* 0x0000680eff0075a7 */ /* 0x0004e20008041104 */
[----:B-1----:R-:W-:Y:S02]  /*1ae0*/  IMAD.MOV R3, RZ, RZ, -R17 ;  /* 0x000000ffff037224 */ /* 0x002fe400078e0a11 */
[----:B------:R-:W-:Y:S02]  /*1af0*/  IMAD.MOV.U32 R16, RZ, RZ, RZ ;  /* 0x000000ffff107224 */ /* 0x000fe400078e00ff */
[----:B------:R-:W-:Y:S01]  /*1b00*/  @!P0 IADD3 R6, PT, PT, -R6, RZ, RZ ;  /* 0x000000ff06068210 */ /* 0x000fe20007ffe1ff */
[----:B------:R-:W-:Y:S01]  /*1b10*/  IMAD R12, R3, R2, RZ ;  /* 0x00000002030c7224 */ /* 0x000fe200078e02ff */
[----:B------:R-:W-:-:S03]  /*1b20*/  @!P1 LOP3.LUT R6, RZ, R7, RZ, 0x33, !PT ;  /* 0x00000007ff069212 */ /* 0x000fc600078e33ff */
[----:B------:R-:W-:Y:S01]  /*1b30*/  IMAD.HI.U32 R17, R17, R12, R16 ;  /* 0x0000000c11117227 */ /* 0x000fe200078e0010 */
[----:B------:R-:W-:-:S05]  /*1b40*/  IABS R3, R6 ;  /* 0x0000000600037213 */ /* 0x000fca0000000000 */
[----:B------:R-:W-:-:S04]  /*1b50*/  IMAD.MOV.U32 R12, RZ, RZ, R3 ;  /* 0x000000ffff0c7224 */ /* 0x000fc800078e0003 */
[----:B------:R-:W-:-:S05]  /*1b60*/  IMAD.HI.U32 R16, R17, R12, RZ ;  /* 0x0000000c11107227 */ /* 0x000fca00078e00ff */
[----:B------:R-:W-:-:S05]  /*1b70*/  IADD3 R3, PT, PT, -R16, RZ, RZ ;  /* 0x000000ff10037210 */ /* 0x000fca0007ffe1ff */
[----:B------:R-:W-:-:S05]  /*1b80*/  IMAD R3, R2, R3, R12 ;  /* 0x0000000302037224 */ /* 0x000fca00078e020c */
[----:B------:R-:W-:-:S13]  /*1b90*/  ISETP.GT.U32.AND P1, PT, R2, R3, PT ;  /* 0x000000030200720c */ /* 0x000fda0003f24070 */
[----:B------:R-:W-:Y:S01]  /*1ba0*/  @!P1 IMAD.IADD R3, R3, 0x1, -R2 ;  /* 0x0000000103039824 */ /* 0x000fe200078e0a02 */
[----:B------:R-:W-:Y:S02]  /*1bb0*/  @!P1 IADD3 R16, PT, PT, R16, 0x1, RZ ;  /* 0x0000000110109810 */ /* 0x000fe40007ffe0ff */
[----:B------:R-:W-:Y:S02]  /*1bc0*/  ISETP.NE.AND P1, PT, R5, RZ, PT ;  /* 0x000000ff0500720c */ /* 0x000fe40003f25270 */
[----:B------:R-:W-:Y:S01]  /*1bd0*/  ISETP.GE.U32.AND P3, PT, R3, R2, PT ;  /* 0x000000020300720c */ /* 0x000fe20003f66070 */
[----:B------:R-:W-:Y:S01]  /*1be0*/  IMAD.MOV R2, RZ, RZ, -R4 ;  /* 0x000000ffff027224 */ /* 0x000fe200078e0a04 */
[----:B------:R-:W-:-:S03]  /*1bf0*/  LOP3.LUT R3, R6, R5, RZ, 0x3c, !PT ;  /* 0x0000000506037212 */ /* 0x000fc600078e3cff */
[----:B------:R-:W-:Y:S01]  /*1c00*/  IMAD R2, R15, R2, R18 ;  /* 0x000000020f027224 */ /* 0x000fe200078e0212 */
[----:B------:R-:W-:Y:S02]  /*1c10*/  ISETP.GE.AND P0, PT, R3, RZ, PT ;  /* 0x000000ff0300720c */ /* 0x000fe40003f06270 */
[----:B------:R-:W-:Y:S02]  /*1c20*/  IADD3 R3, PT, PT, -R6, RZ, RZ ;  /* 0x000000ff06037210 */ /* 0x000fe40007ffe1ff */
[----:B------:R-:W-:-:S03]  /*1c30*/  R2UR UR18, R2 ;  /* 0x00000000021272ca */ /* 0x000fc600000e0000 */
[----:B------:R-:W-:Y:S02]  /*1c40*/  @P3 VIADD R16, R16, 0x1 ;  /* 0x0000000110103836 */ /* 0x000fe40000000000 */
[----:B------:R-:W-:-:S04]  /*1c50*/  IMAD R7, R7, R3, R4 ;  /* 0x0000000307077224 */ /* 0x000fc800078e0204 */
[----:B------:R-:W-:Y:S01]  /*1c60*/  @!P0 IMAD.MOV R16, RZ, RZ, -R16 ;  /* 0x000000ffff108224 */ /* 0x000fe200078e0a10 */
[----:B------:R-:W-:-:S03]  /*1c70*/  @!P1 LOP3.LUT R16, RZ, R5, RZ, 0x33, !PT ;  /* 0x00000005ff109212 */ /* 0x000fc600078e33ff */
[----:B------:R-:W-:Y:S02]  /*1c80*/  USHF.L.U32 UR18, UR18, 0x6, URZ ;  /* 0x0000000612127899 */ /* 0x000fe400080006ff */
[----:B------:R-:W-:-:S04]  /*1c90*/  IMAD.MOV R2, RZ, RZ, -R16 ;  /* 0x000000ffff027224 */ /* 0x000fc800078e0a10 */
[----:B------:R-:W-:Y:S01]  /*1ca0*/  IMAD R6, R5, R2, R6 ;  /* 0x0000000205067224 */ /* 0x000fe200078e0206 */
[----:B--2---:R-:W-:Y:S06]  /*1cb0*/  BRA.U !UP0, `(.L_x_23) ;  /* 0x0000000508807547 */ /* 0x004fec000b800000 */
[----:B------:R-:W1:Y:S01]  /*1cc0*/  LDC.64 R2, c[0x0][0x5f8] ;  /* 0x00017e00ff027b82 */ /* 0x000e620000000a00 */
[----:B------:R-:W2:Y:S01]  /*1cd0*/  LDCU UR5, c[0x0][0x5c8] ;  /* 0x0000b900ff0577ac */ /* 0x000ea20008000800 */
[----:B------:R-:W1:Y:S06]  /*1ce0*/  LDCU.64 UR16, c[0x0][0x5c0] ;  /* 0x0000b800ff1077ac */ /* 0x000e6c0008000a00 */
[----:B------:R-:W2:Y:S01]  /*1cf0*/  LDC R17, c[0x0][0x600] ;  /* 0x00018000ff117b82 */ /* 0x000ea20000000800 */
[----:B------:R-:W4:Y:S01]  /*1d00*/  LDCU UR30, c[0x0][0x5a8] ;  /* 0x0000b500ff1e77ac */ /* 0x000f220008000800 */
[----:B------:R-:W1:Y:S01]  /*1d10*/  LDCU UR29, c[0x0][0x59c] ;  /* 0x0000b380ff1d77ac */ /* 0x000e620008000800 */
[----:B------:R-:W1:Y:S01]  /*1d20*/  LDCU UR28, c[0x0][0x590] ;  /* 0x0000b200ff1c77ac */ /* 0x000e620008000800 */
[----:B------:R-:W1:Y:S02]  /*1d30*/  LDCU UR27, c[0x0][0x594] ;  /* 0x0000b280ff1b77ac */ /* 0x000e640008000800 */
[----:B-1----:R-:W-:Y:S01]  /*1d40*/  IMAD R2, R7, UR16, R2 ;  /* 0x0000001007027c24 */ /* 0x002fe2000f8e0202 */
[----:B------:R-:W1:Y:S01]  /*1d50*/  LDCU UR26, c[0x0][0x598] ;  /* 0x0000b300ff1a77ac */ /* 0x000e620008000800 */
[----:B------:R-:W-:Y:S01]  /*1d60*/  IMAD R5, R6, UR17, R3 ;  /* 0x0000001106057c24 */ /* 0x000fe2000f8e0203 */
[----:B------:R-:W1:Y:S01]  /*1d70*/  LDCU UR23, c[0x0][0x5ac] ;  /* 0x0000b580ff1777ac */ /* 0x000e620008000800 */
[----:B--2---:R-:W-:Y:S01]  /*1d80*/  IMAD R4, R16, UR5, R17 ;  /* 0x0000000510047c24 */ /* 0x004fe2000f8e0211 */
[----:B------:R-:W2:Y:S01]  /*1d90*/  LDCU UR13, c[0x0][0x5b0] ;  /* 0x0000b600ff0d77ac */ /* 0x000ea20008000800 */
[----:B------:R-:W1:Y:S01]  /*1da0*/  LDCU UR8, c[0x0][0x5cc] ;  /* 0x0000b980ff0877ac */ /* 0x000e620008000800 */
[----:B------:R-:W1:Y:S01]  /*1db0*/  LDCU UR4, c[0x0][0x5ec] ;  /* 0x0000bd80ff0477ac */ /* 0x000e620008000800 */
[----:B------:R-:W1:Y:S01]  /*1dc0*/  LDCU.64 UR14, c[0x0][0x5a0] ;  /* 0x0000b400ff0e77ac */ /* 0x000e620008000a00 */
[----:B------:R-:W1:Y:S01]  /*1dd0*/  LDCU.64 UR10, c[0x0][0x5d0] ;  /* 0x0000ba00ff0a77ac */ /* 0x000e620008000a00 */
[----:B------:R-:W1:Y:S01]  /*1de0*/  LDCU.64 UR6, c[0x0][0x5f0] ;  /* 0x0000be00ff0677ac */ /* 0x000e620008000a00 */
[----:B------:R-:W-:Y:S01]  /*1df0*/  UMOV UR31, URZ ;  /* 0x000000ff001f7c82 */ /* 0x000fe20008000000 */
[----:B----4-:R-:W-:-:S05]  /*1e00*/  UMOV UR43, UR48 ;  /* 0x00000030002b7c82 */ /* 0x010fca0008000000 */
.L_x_29:
[----:B------:R-:W-:Y:S01]  /*1e10*/  @!P6 MOV R12, 0x4000 ;  /* 0x00004000000ce802 */ /* 0x000fe20000000f00 */
[----:B------:R-:W-:Y:S01]  /*1e20*/  ULEA UR37, UR43, UR45, 0x3 ;  /* 0x0000002d2b257291 */ /* 0x000fe2000f8e18ff */
[----:B--23--:R-:W-:Y:S11]  /*1e30*/  @P2 BRA `(.L_x_24) ;  /* 0x00000000000c2947 */ /* 0x00cff60003800000 */
[----:B------:R-:W-:Y:S04]  /*1e40*/  SHF.L.U32 R14, R10, 0x1f, RZ ;  /* 0x0000001f0a0e7819 */ /* 0x000fe800000006ff */
[----:B------:R-:W3:Y:S02]  /*1e50*/  SYNCS.PHASECHK.TRANS64.TRYWAIT P0, [UR37+0x68], R14 ;  /* 0x0000680eff0075a7 */ /* 0x000ee40008001125 */
[----:B---3--:R-:W-:Y:S05]  /*1e60*/  @!P0 BRA `(.L_x_25) ;  /* 0x0000006400c88947 */ /* 0x008fea0003800000 */
.L_x_24:
[----:B------:R4:W-:Y:S01]  /*1e70*/  @!P6 SYNCS.ARRIVE.TRANS64 RZ, [UR37], R12 ;  /* 0x0000000cffffe9a7 */ /* 0x0009e20008000025 */
[----:B------:R-:W-:Y:S04]  /*1e80*/  ULOP3.LUT UR5, UR47, 0x2, URZ, 0xfc, !UPT ;  /* 0x000000022f057892 */ /* 0x000fe8000f8efcff */
[----:B------:R-:W-:Y:S09]  /*1e90*/  UISETP.NE.AND UP0, UPT, UR5, 0x2, UPT ;  /* 0x000000020500788c */ /* 0x000ff2000bf05270 */
[----:B------:R-:W-:Y:S05]  /*1ea0*/  BRA.U UP0, `(.L_x_26) ;  /* 0x0000000100047547 */ /* 0x000fea000b800000 */
[----:B-12---:R-:W-:Y:S05]  /*1eb0*/  BPT.TRAP 0x1 ;  /* 0x000000040000795c */ /* 0x006fea0000300000 */
.L_x_26:
[----:B------:R-:W-:Y:S04]  /*1ec0*/  BSSY.RECONVERGENT B0, `(.L_x_27) ;  /* 0x0000003000007945 */ /* 0x000fe80003800200 */
[----:B------:R-:W-:Y:S05]  /*1ed0*/  @P5 BRA `(.L_x_28) ;  /* 0x0000000000045947 */ /* 0x000fea0003800000 */
[----:B-12---:R-:W-:Y:S05]  /*1ee0*/  BPT.TRAP 0x1 ;  /* 0x000000040000795c */ /* 0x006fea0000300000 */
.L_x_28:
[----:B-12---:R-:W-:Y:S05]  /*1ef0*/  BSYNC.RECONVERGENT B0 ;  /* 0x0000000000007941 */ /* 0x006fea0003800200 */
.L_x_27:
[----:B------:R-:W-:Y:S01]  /*1f00*/  UIADD3 UR48, UPT, UPT, UR43, 0x1, URZ ;  /* 0x000000012b307890 */ /* 0x000fe2000fffe0ff */
[----:B---3--:R-:W-:Y:S01]  /*1f10*/  IMAD.MOV.U32 R3, RZ, RZ, 0x3 ;  /* 0x00000003ff037424 */ /* 0x008fe200078e00ff */
[----:B------:R-:W-:Y:S02]  /*1f20*/  USHF.L.U32 UR39, UR31, 0x6, URZ ;  /* 0x000000061f277899 */ /* 0x000fe400080006ff */
[----:B------:R-:W-:Y:S02]  /*1f30*/  UISETP.NE.AND UP0, UPT, UR48, 0xd, UPT ;  /* 0x0000000d3000788c */ /* 0x000fe4000bf05270 */
[----:B------:R-:W-:Y:S02]  /*1f40*/  ULOP3.LUT UR5, UR39, UR24, URZ, 0xfc, !UPT ;  /* 0x0000001827057292 */ /* 0x000fe4000f8efcff */
[----:B------:R-:W-:Y:S02]  /*1f50*/  USEL UR34, URZ, 0x1, UP0 ;  /* 0x00000001ff227887 */ /* 0x000fe40008000000 */
[----:B------:R-:W-:Y:S01]  /*1f60*/  USEL UR48, UR48, URZ, UP0 ;  /* 0x000000ff30307287 */ /* 0x000fe20008000000 */
[----:B------:R-:W-:Y:S03]  /*1f70*/  ELECT P0, URZ, PT ;  /* 0x0000000000ff782f */ /* 0x000fe60003800000 */
[----:B------:R-:W-:Y:S01]  /*1f80*/  ULEA UR17, UR48, UR45, 0x3 ;  /* 0x0000002d30117291 */ /* 0x000fe2000f8e18ff */
[----:B------:R-:W-:Y:S01]  /*1f90*/  LOP3.LUT R10, R10, UR34, RZ, 0x3c, !PT ;  /* 0x000000220a0a7c12 */ /* 0x000fe2000f8e3cff */
[----:B------:R-:W-:Y:S02]  /*1fa0*/  UIMAD.WIDE.U32 UR32, UR5, UR27, URZ ;  /* 0x0000001b052072a5 */ /* 0x000fe4000f8e00ff */
[----:B------:R-:W-:Y:S01]  /*1fb0*/  UISETP.NE.AND UP1, UPT, UR28, 0x1, UPT ;  /* 0x000000011c00788c */ /* 0x000fe2000bf25270 */
[----:B------:R-:W-:Y:S01]  /*1fc0*/  SHF.L.U32 R14, R10, 0x1f, RZ ;  /* 0x0000001f0a0e7819 */ /* 0x000fe200000006ff */
[----:B------:R-:W-:Y:S02]  /*1fd0*/  USHF.R.U32.HI UR9, URZ, UR26, UR33 ;  /* 0x0000001aff097299 */ /* 0x000fe40008011621 */
[----:B------:R-:W-:Y:S01]  /*1fe0*/  UISETP.NE.AND UP0, UPT, UR29, 0x1, UPT ;  /* 0x000000011d00788c */ /* 0x000fe2000bf05270 */
[----:B------:R1:W2:Y:S01]  /*1ff0*/  SYNCS.PHASECHK.TRANS64.TRYWAIT P2, [UR17+0x68], R14 ;  /* 0x0000680eff0075a7 */ /* 0x0002a20008041111 */
[----:B------:R-:W-:Y:S01]  /*2000*/  USEL UR9, UR5, UR9, !UP1 ;  /* 0x0000000905097287 */ /* 0x000fe2000c800000 */
[----:B------:R-:W-:Y:S01]  /*2010*/  @P0 IMAD.U32 R17, R5, 0x20, R2 ;  /* 0x0000002005110824 */ /* 0x000fe200078e0002 */
[----:B------:R-:W-:Y:S01]  /*2020*/  UISETP.NE.AND UP2, UPT, UR30, 0x1, UPT ;  /* 0x000000011e00788c */ /* 0x000fe2000bf45270 */
[----:B------:R-:W-:Y:S01]  /*2030*/  @P0 R2UR UR17, R3 ;  /* 0x00000000031102ca */ /* 0x000fe200000e0000 */
[----:B------:R-:W-:Y:S01]  /*2040*/  UIMAD.WIDE.U32 UR32, UR9, UR14, URZ ;  /* 0x0000000e092072a5 */ /* 0x000fe2000f8e00ff */
[----:B------:R-:W-:Y:S01]  /*2050*/  @P0 IMAD.U32 R17, R4, 0x400, R17 ;  /* 0x0000040004110824 */ /* 0x000fe200078e0011 */
[----:B------:R-:W-:Y:S02]  /*2060*/  ULEA UR35, UR43, UR44, 0xc ;  /* 0x0000002c2b237291 */ /* 0x000fe4000f8e60ff */
[----:B------:R-:W-:Y:S02]  /*2070*/  USHF.R.U32.HI UR12, URZ, UR15, UR33 ;  /* 0x0000000fff0c7299 */ /* 0x000fe40008011621 */
[----:B------:R-:W-:Y:S01]  /*2080*/  UIADD3 UR25, UPT, UPT, -UR9, URZ, URZ ;  /* 0x000000ff09197290 */ /* 0x000fe2000fffe1ff */
[----:B------:R-:W-:Y:S01]  /*2090*/  @P0 R2UR UR41, R17 ;  /* 0x00000000112902ca */ /* 0x000fe200000e0000 */
[----:B------:R-:W-:Y:S02]  /*20a0*/  USEL UR12, UR9, UR12, !UP0 ;  /* 0x0000000c090c7287 */ /* 0x000fe4000c000000 */
[----:B------:R-:W-:Y:S02]  /*20b0*/  UIADD3 UR34, UP1, UPT, UR54, 0x80, URZ ;  /* 0x0000008036227890 */ /* 0x000fe4000ff3e0ff */
[----:B------:R-:W-:Y:S01]  /*20c0*/  UIMAD.WIDE.U32 UR32, UR12, UR23, URZ ;  /* 0x000000170c2072a5 */ /* 0x000fe2000f8e00ff */
[----:B------:R-:W-:Y:S01]  /*20d0*/  IMAD.U32 R3, RZ, RZ, UR17 ;  /* 0x00000011ff037e24 */ /* 0x000fe2000f8e00ff */
[----:B------:R-:W-:Y:S02]  /*20e0*/  ULEA UR42, UR43, UR45, 0xd ;  /* 0x0000002d2b2a7291 */ /* 0x000fe4000f8e68ff */
[----:B------:R-:W-:Y:S02]  /*20f0*/  USHF.R.U32.HI UR22, URZ, UR13, UR33 ;  /* 0x0000000dff167299 */ /* 0x000fe40008011621 */
[----:B------:R-:W-:Y:S02]  /*2100*/  UIADD3 UR32, UPT, UPT, -UR12, URZ, URZ ;  /* 0x000000ff0c207290 */ /* 0x000fe4000fffe1ff */
[----:B------:R-:W-:Y:S01]  /*2110*/  USEL UR22, UR12, UR22, !UP2 ;  /* 0x000000160c167287 */ /* 0x000fe2000d000000 */
[----:B----4-:R-:W-:Y:S01]  /*2120*/  IMAD.U32 R12, RZ, RZ, UR41 ;  /* 0x00000029ff0c7e24 */ /* 0x010fe2000f8e00ff */
[----:B------:R-:W-:Y:S02]  /*2130*/  ULEA UR43, UR35, UR45, 0x1 ;  /* 0x0000002d232b7291 */ /* 0x000fe4000f8e08ff */
[----:B------:R-:W-:Y:S02]  /*2140*/  UIMAD UR5, UR28, UR25, UR5 ;  /* 0x000000191c0572a4 */ /* 0x000fe4000f8e0205 */
[----:B------:R-:W-:Y:S01]  /*2150*/  UIADD3.X UR35, UPT, UPT, URZ, UR55, URZ, UP1, !UPT ;  /* 0x00000037ff237290 */ /* 0x000fe20008ffe4ff */
[----:B------:R-:W-:Y:S01]  /*2160*/  @P0 PRMT R3, R12, 0x5410, R3 ;  /* 0x000054100c030816 */ /* 0x000fe20000000003 */
[----:B------:R-:W-:Y:S02]  /*2170*/  UIADD3 UR36, UPT, UPT, UR42, 0x3400, URZ ;  /* 0x000034002a247890 */ /* 0x000fe4000fffe0ff */
[----:B------:R-:W-:Y:S01]  /*2180*/  UIADD3 UR25, UPT, UPT, -UR22, URZ, URZ ;  /* 0x000000ff16197290 */ /* 0x000fe2000fffe1ff */
[----:B------:R-:W-:Y:S01]  /*2190*/  @P0 R2UR UR42, R3 ;  /* 0x00000000032a02ca */ /* 0x000fe200000e0000 */
[----:B------:R-:W-:Y:S02]  /*21a0*/  UIMAD UR9, UR29, UR32, UR9 ;  /* 0x000000201d0972a4 */ /* 0x000fe4000f8e0209 */
[----:B------:R-:W-:Y:S02]  /*21b0*/  UIADD3 UR40, UP0, UPT, UR54, 0x180, URZ ;  /* 0x0000018036287890 */ /* 0x000fe4000ff1e0ff */
[----:B------:R-:W-:Y:S02]  /*21c0*/  UIMAD UR12, UR30, UR25, UR12 ;  /* 0x000000191e0c72a4 */ /* 0x000fe4000f8e020c */
[----:B------:R-:W-:Y:S02]  /*21d0*/  UIMAD UR19, UR5, UR8, UR4 ;  /* 0x00000008051372a4 */ /* 0x000fe4000f8e0204 */
[----:B------:R-:W-:Y:S01]  /*21e0*/  UIMAD UR20, UR9, UR10, UR6 ;  /* 0x0000000a091472a4 */ /* 0x000fe2000f8e0206 */
[----:B------:R-:W-:Y:S01]  /*21f0*/  UMOV UR56, 0x0 ;  /* 0x0000000000387882 */ /* 0x000fe20000000000 */
[----:B------:R-:W-:Y:S01]  /*2200*/  UMOV UR57, 0x10000000 ;  /* 0x1000000000397882 */ /* 0x000fe20000000000 */
[----:B------:R-:W-:Y:S01]  /*2210*/  UIADD3 UR16, UPT, UPT, UR43, 0x1d400, URZ ;  /* 0x0001d4002b107890 */ /* 0x000fe2000fffe0ff */
[----:B------:R1:W-:Y:S01]  /*2220*/  UTMALDG.2D [UR36], [UR34], desc[UR56] ;  /* 0x00003824220075b4 */ /* 0x0003e20008009000 */
[----:B------:R-:W-:Y:S02]  /*2230*/  UIMAD UR21, UR12, UR11, UR7 ;  /* 0x0000000b0c1572a4 */ /* 0x000fe4000f8e0207 */
[----:B------:R-:W-:Y:S01]  /*2240*/  UIADD3.X UR41, UPT, UPT, URZ, UR55, URZ, UP0, !UPT ;  /* 0x00000037ff297290 */ /* 0x000fe200087fe4ff */
[----:B------:R-:W-:Y:S01]  /*2250*/  UMOV UR17, UR37 ;  /* 0x0000002500117c82 */ /* 0x000fe20008000000 */
[----:B------:R-:W-:Y:S01]  /*2260*/  UIADD3 UR31, UPT, UPT, UR31, 0x1, URZ ;  /* 0x000000011f1f7890 */ /* 0x000fe2000fffe0ff */
[----:B------:R-:W-:Y:S01]  /*2270*/  UMOV UR25, UR46 ;  /* 0x0000002e00197c82 */ /* 0x000fe20008000000 */
[----:B------:R-:W-:Y:S02]  /*2280*/  UMOV UR43, UR48 ;  /* 0x00000030002b7c82 */ /* 0x000fe40008000000 */
[----:B------:R-:W-:Y:S03]  /*2290*/  UISETP.NE.AND UP0, UPT, UR31, UR46, UPT ;  /* 0x0000002e1f00728c */ /* 0x000fe6000bf05270 */
[----:B------:R1:W-:Y:S06]  /*22a0*/  UTMALDG.5D.IM2COL.MULTICAST [UR16], [UR40], UR42 ;  /* 0x00000010280073b4 */ /* 0x0003ec000806082a */
[----:B-1----:R-:W-:Y:S05]  /*22b0*/  BRA.U UP0, `(.L_x_29) ;  /* 0xfffffff900d47547 */ /* 0x002fea000b83ffff */
.L_x_23:
[----:B------:R-:W-:Y:S01]  /*22c0*/  ULEA UR4, UR48, UR45, 0x3 ;  /* 0x0000002d30047291 */ /* 0x000fe2000f8e18ff */
[----:B------:R-:W-:Y:S01]  /*22d0*/  SHF.L.U32 R2, R10, 0x1f, RZ ;  /* 0x0000001f0a027819 */ /* 0x000fe200000006ff */
[----:B------:R-:W-:Y:S01]  /*22e0*/  @!P4 SYNCS.ARRIVE.TRANS64.A1T0 RZ, [UR45+0x108], RZ ;  /* 0x000108ffffffc9a7 */ /* 0x000fe2000810002d */
[----:B------:R-:W-:-:S06]  /*22f0*/  UISETP.GT.AND UP0, UPT, UR52, UR51, UPT ;  /* 0x000000333400728c */ /* 0x000fcc000bf04270 */
[----:B------:R1:W4:Y:S03]  /*2300*/  SYNCS.PHASECHK.TRANS64.TRYWAIT P1, [UR4+0x68], R2 ;  /* 0x00006802ff0075a7 */ /* 0x0003260008021104 */
[----:B------:R-:W-:Y:S05]  /*2310*/  BRA.U !UP0, `(.L_x_30) ;  /* 0x0000000508847547 */ /* 0x000fea000b800000 */
[----:B-1----:R-:W1:Y:S01]  /*2320*/  LDC.64 R2, c[0x0][0x5f8] ;  /* 0x00017e00ff027b82 */ /* 0x002e620000000a00 */
[----:B------:R-:W3:Y:S01]  /*2330*/  LDCU UR5, c[0x0][0x5c8] ;  /* 0x0000b900ff0577ac */ /* 0x000ee20008000800 */
[----:B------:R-:W1:Y:S06]  /*2340*/  LDCU.64 UR8, c[0x0][0x5c0] ;  /* 0x0000b800ff0877ac */ /* 0x000e6c0008000a00 */
[----:B------:R-:W3:Y:S01]  /*2350*/  LDC R5, c[0x0][0x600] ;  /* 0x00018000ff057b82 */ /* 0x000ee20000000800 */
[----:B------:R-:W1:Y:S01]  /*2360*/  LDCU UR32, c[0x0][0x5a8] ;  /* 0x0000b500ff2077ac */ /* 0x000e620008000800 */
[----:B------:R-:W1:Y:S01]  /*2370*/  LDCU UR31, c[0x0][0x59c] ;  /* 0x0000b380ff1f77ac */ /* 0x000e620008000800 */
[----:B------:R-:W1:Y:S01]  /*2380*/  LDCU UR30, c[0x0][0x590] ;  /* 0x0000b200ff1e77ac */ /* 0x000e620008000800 */
[----:B------:R-:W1:Y:S02]  /*2390*/  LDCU UR29, c[0x0][0x594] ;  /* 0x0000b280ff1d77ac */ /* 0x000e640008000800 */
[----:B-1----:R-:W-:Y:S01]  /*23a0*/  IMAD R2, R7, UR8, R2 ;  /* 0x0000000807027c24 */ /* 0x002fe2000f8e0202 */
[----:B------:R-:W1:Y:S01]  /*23b0*/  LDCU UR28, c[0x0][0x598] ;  /* 0x0000b300ff1c77ac */ /* 0x000e620008000800 */
[----:B------:R-:W-:Y:S01]  /*23c0*/  IMAD R3, R6, UR9, R3 ;  /* 0x0000000906037c24 */ /* 0x000fe2000f8e0203 */
[----:B------:R-:W1:Y:S01]  /*23d0*/  LDCU UR27, c[0x0][0x5ac] ;  /* 0x0000b580ff1b77ac */ /* 0x000e620008000800 */
[----:B---3--:R-:W-:Y:S01]  /*23e0*/  IMAD R16, R16, UR5, R5 ;  /* 0x0000000510107c24 */ /* 0x008fe2000f8e0205 */
[----:B------:R-:W3:Y:S01]  /*23f0*/  LDCU UR26, c[0x0][0x5b0] ;  /* 0x0000b600ff1a77ac */ /* 0x000ee20008000800 */
[----:B------:R-:W1:Y:S01]  /*2400*/  LDCU UR15, c[0x0][0x5cc] ;  /* 0x0000b980ff0f77ac */ /* 0x000e620008000800 */
[----:B------:R-:W1:Y:S01]  /*2410*/  LDCU UR4, c[0x0][0x5ec] ;  /* 0x0000bd80ff0477ac */ /* 0x000e620008000800 */
[----:B------:R-:W1:Y:S01]  /*2420*/  LDCU.64 UR22, c[0x0][0x5a0] ;  /* 0x0000b400ff1677ac */ /* 0x000e620008000a00 */
[----:B------:R-:W1:Y:S01]  /*2430*/  LDCU.64 UR20, c[0x0][0x5d0] ;  /* 0x0000ba00ff1477ac */ /* 0x000e620008000a00 */
[----:B------:R-:W1:Y:S01]  /*2440*/  LDCU.64 UR6, c[0x0][0x5f0] ;  /* 0x0000be00ff0677ac */ /* 0x000e620008000a00 */
[----:B------:R-:W-:Y:S01]  /*2450*/  UIADD3 UR16, UPT, UPT, UR49, UR25, URZ ;  /* 0x0000001931107290 */ /* 0x000fe2000fffe0ff */
[----:B------:R-:W-:-:S11]  /*2460*/  UMOV UR53, UR48 ;  /* 0x0000003000357c82 */ /* 0x000fd60008000000 */
.L_x_36:
[----:B------:R-:W-:Y:S01]  /*2470*/  @!P6 MOV R5, 0x4000 ;  /* 0x000040000005e802 */ /* 0x000fe20000000f00 */
[----:B------:R-:W-:Y:S01]  /*2480*/  ULEA UR41, UR53, UR45, 0x3 ;  /* 0x0000002d35297291 */ /* 0x000fe2000f8e18ff */
[----:B---34-:R-:W-:Y:S11]  /*2490*/  @P1 BRA `(.L_x_31) ;  /* 0x00000000000c1947 */ /* 0x018ff60003800000 */
[----:B------:R-:W-:Y:S04]  /*24a0*/  SHF.L.U32 R7, R10, 0x1f, RZ ;  /* 0x0000001f0a077819 */ /* 0x000fe800000006ff */
[----:B------:R-:W4:Y:S02]  /*24b0*/  SYNCS.PHASECHK.TRANS64.TRYWAIT P0, [UR41+0x68], R7 ;  /* 0x00006807ff0075a7 */ /* 0x000f240008001129 */
[----:B----4-:R-:W-:Y:S05]  /*24c0*/  @!P0 BRA `(.L_x_32) ;  /* 0x0000006000488947 */ /* 0x010fea0003800000 */
.L_x_31:
[----:B------:R1:W-:Y:S01]  /*24d0*/  @!P6 SYNCS.ARRIVE.TRANS64 RZ, [UR41], R5 ;  /* 0x00000005ffffe9a7 */ /* 0x0003e20008000029 */
[----:B------:R-:W-:Y:S04]  /*24e0*/  ULOP3.LUT UR5, UR47, 0x2, URZ, 0xfc, !UPT ;  /* 0x000000022f057892 */ /* 0x000fe8000f8efcff */
[----:B------:R-:W-:Y:S09]  /*24f0*/  UISETP.NE.AND UP0, UPT, UR5, 0x2, UPT ;  /* 0x000000020500788c */ /* 0x000ff2000bf05270 */
[----:B------:R-:W-:Y:S05]  /*2500*/  BRA.U UP0, `(.L_x_33) ;  /* 0x0000000100047547 */ /* 0x000fea000b800000 */
[----:B-1-3--:R-:W-:Y:S05]  /*2510*/  BPT.TRAP 0x1 ;  /* 0x000000040000795c */ /* 0x00afea0000300000 */
.L_x_33:
[----:B------:R-:W-:Y:S04]  /*2520*/  BSSY.RECONVERGENT B0, `(.L_x_34) ;  /* 0x0000003000007945 */ /* 0x000fe80003800200 */
[----:B------:R-:W-:Y:S05]  /*2530*/  @P5 BRA `(.L_x_35) ;  /* 0x0000000000045947 */ /* 0x000fea0003800000 */
[----:B-1-3--:R-:W-:Y:S05]  /*2540*/  BPT.TRAP 0x1 ;  /* 0x000000040000795c */ /* 0x00afea0000300000 */
.L_x_35:
[----:B-1-3--:R-:W-:Y:S05]  /*2550*/  BSYNC.RECONVERGENT B0 ;  /* 0x0000000000007941 */ /* 0x00afea0003800200 */
.L_x_34:
[----:B------:R-:W-:Y:S01]  /*2560*/  UIADD3 UR48, UPT, UPT, UR53, 0x1, URZ ;  /* 0x0000000135307890 */ /* 0x000fe2000fffe0ff */
[----:B----4-:R-:W-:Y:S01]  /*2570*/  IMAD.MOV.U32 R4, RZ, RZ, 0x3 ;  /* 0x00000003ff047424 */ /* 0x010fe200078e00ff */
        /* <DEDUP_REMOVED lines=13> */
[----:B------:R1:W3:Y:S01]  /*2650*/  SYNCS.PHASECHK.TRANS64.TRYWAIT P1, [UR9+0x68], R6 ;  /* 0x00006806ff0075a7 */ /* 0x0002e20008021109 */
        /* <DEDUP_REMOVED lines=18> */
[----:B------:R-:W-:Y:S01]  /*2780*/  IMAD.U32 R5, RZ, RZ, UR10 ;  /* 0x0000000aff057e24 */ /* 0x000fe2000f8e00ff */
        /* <DEDUP_REMOVED lines=9> */
[----:B------:R-:W-:Y:S02]  /*2820*/  UIADD3 UR8, UPT, UPT, UR42, 0x1d400, URZ ;  /* 0x0001d4002a087890 */ /* 0x000fe4000fffe0ff */
[----:B------:R-:W-:Y:S02]  /*2830*/  UIMAD UR19, UR32, UR33, UR19 ;  /* 0x00000021201372a4 */ /* 0x000fe4000f8e0213 */
[----:B------:R-:W-:Y:S02]  /*2840*/  UIMAD UR11, UR5, UR15, UR4 ;  /* 0x0000000f050b72a4 */ /* 0x000fe4000f8e0204 */
[----:B------:R-:W-:Y:S01]  /*2850*/  UIMAD UR12, UR17, UR20, UR6 ;  /* 0x00000014110c72a4 */ /* 0x000fe2000f8e0206 */
[----:B------:R-:W-:Y:S01]  /*2860*/  UMOV UR58, 0x0 ;  /* 0x00000000003a7882 */ /* 0x000fe20000000000 */
[----:B------:R-:W-:Y:S01]  /*2870*/  UMOV UR59, 0x10000000 ;  /* 0x10000000003b7882 */ /* 0x000fe20000000000 */
[----:B------:R-:W-:Y:S01]  /*2880*/  UMOV UR42, UR38 ;  /* 0x00000026002a7c82 */ /* 0x000fe20008000000 */
[----:B------:R-:W-:Y:S01]  /*2890*/  UIMAD UR13, UR19, UR21, UR7 ;  /* 0x00000015130d72a4 */ /* 0x000fe2000f8e0207 */
[----:B------:R1:W-:Y:S01]  /*28a0*/  UTMALDG.2D [UR40], [UR36], desc[UR58] ;  /* 0x00003a28240075b4 */ /* 0x0003e20008009000 */
[----:B------:R-:W-:Y:S01]  /*28b0*/  UIADD3.X UR57, UPT, UPT, URZ, UR55, URZ, UP0, !UPT ;  /* 0x00000037ff397290 */ /* 0x000fe200087fe4ff */
[----:B------:R-:W-:Y:S01]  /*28c0*/  UMOV UR9, UR41 ;  /* 0x0000002900097c82 */ /* 0x000fe20008000000 */
[----:B------:R-:W-:Y:S01]  /*28d0*/  UMOV UR10, UR18 ;  /* 0x00000012000a7c82 */ /* 0x000fe20008000000 */
[----:B------:R-:W-:Y:S01]  /*28e0*/  UIADD3 UR25, UPT, UPT, UR25, 0x1, URZ ;  /* 0x0000000119197890 */ /* 0x000fe2000fffe0ff */
[----:B------:R-:W-:Y:S03]  /*28f0*/  UMOV UR53, UR48 ;  /* 0x0000003000357c82 */ /* 0x000fe60008000000 */
[----:B------:R-:W-:Y:S02]  /*2900*/  UISETP.NE.AND UP0, UPT, UR25, UR16, UPT ;  /* 0x000000101900728c */ /* 0x000fe4000bf05270 */
[----:B------:R1:W-:Y:S07]  /*2910*/  UTMALDG.5D.IM2COL.MULTICAST [UR8], [UR56], UR39 ;  /* 0x00000008380073b4 */ /* 0x0003ee0008060827 */
[----:B-1----:R-:W-:Y:S05]  /*2920*/  BRA.U UP0, `(.L_x_36) ;  /* 0xfffffff900d07547 */ /* 0x002fea000b83ffff */
.L_x_30:
[----:B------:R-:W-:Y:S01]  /*2930*/  SHF.L.U32 R3, R8, 0x1f, RZ ;  /* 0x0000001f08037819 */ /* 0x000fe200000006ff */
[----:B------:R-:W-:-:S03]  /*2940*/  NOP ;  /* 0x0000000000007918 */ /* 0x000fc60000000000 */
[----:B------:R-:W2:Y:S02]  /*2950*/  SYNCS.PHASECHK.TRANS64.TRYWAIT P0, [UR45+0x110], R3 ;  /* 0x00011003ff0075a7 */ /* 0x000ea4000800112d */
[----:B--2---:R-:W-:Y:S05]  /*2960*/  @!P0 BRA `(.L_x_37) ;  /* 0x0000005c00388947 */ /* 0x004fea0003800000 */
.L_x_127:
[----:B------:R-:W2:Y:S01]  /*2970*/  LDS.128 R4, [UR45+0x150] ;  /* 0x0001502dff047984 */ /* 0x000ea20008000c00 */
[----:B------:R-:W-:Y:S01]  /*2980*/  UIADD3 UR4, UPT, UPT, UR45, 0x118, URZ ;  /* 0x000001182d047890 */ /* 0x000fe2000fffe0ff */
[----:B---34-:R-:W-:Y:S01]  /*2990*/  ISETP.GE.AND P1, PT, R26, 0x1, PT ;  /* 0x000000011a00780c */ /* 0x018fe20003f26270 */
[----:B------:R-:W-:Y:S01]  /*29a0*/  @!PT LDS RZ, [RZ] ;  /* 0x00000000fffff984 */ /* 0x000fe20000000800 */
[----:B------:R-:W-:Y:S01]  /*29b0*/  @!PT LDS RZ, [RZ] ;  /* 0x00000000fffff984 */ /* 0x000fe20000000800 */
[----:B------:R-:W-:Y:S01]  /*29c0*/  @!PT LDS RZ, [RZ] ;  /* 0x00000000fffff984 */ /* 0x000fe20000000800 */
[----:B------:R-:W-:Y:S01]  /*29d0*/  @!PT LDS RZ, [RZ] ;  /* 0x00000000fffff984 */ /* 0x000fe20000000800 */
[----:B------:R3:W-:Y:S06]  /*29e0*/  MEMBAR.ALL.CTA ;  /* 0x0000000000007992 */ /* 0x0007ec0000008000 */
[----:B---3--:R-:W3:Y:S01]  /*29f0*/  FENCE.VIEW.ASYNC.S ;  /* 0x00000000000073c6 */ /* 0x008ee20000000000 */
[----:B------:R-:W-:-:S09]  /*2a00*/  UPRMT UR4, URZ, 0x654, UR4 ;  /* 0x00000654ff047896 */ /* 0x000fd20008000004 */
[----:B---3--:R-:W-:Y:S01]  /*2a10*/  SYNCS.ARRIVE.TRANS64.RED.A1T0 RZ, [UR4], RZ ;  /* 0x000000ffffff79a7 */ /* 0x008fe20008100404 */
[----:B--2---:R-:W-:-:S13]  /*2a20*/  LOP3.LUT P0, RZ, R6, 0x1, RZ, 0xc0, !PT ;  /* 0x0000000106ff7812 */ /* 0x004fda000780c0ff */
[----:B------:R-:W-:Y:S02]  /*2a30*/  @P0 MOV R13, R4 ;  /* 0x00000004000d0202 */ /* 0x000fe40000000f00 */
[----:B------:R-:W-:Y:S01]  /*2a40*/  @P0 LOP3.LUT R11, R5, 0xffff, RZ, 0xc0, !PT ;  /* 0x0000ffff050b0812 */ /* 0x000fe200078ec0ff */
[----:B------:R-:W-:Y:S06]  /*2a50*/  @!P1 BRA `(.L_x_38) ;  /* 0x0000000000b89947 */ /* 0x000fec0003800000 */
[----:B------:R-:W2:Y:S01]  /*2a60*/  LDC.64 R4, c[0x0][0xc18] ;  /* 0x00030600ff047b82 */ /* 0x000ea20000000a00 */
[----:B------:R-:W-:-:S07]  /*2a70*/  ISETP.NE.AND P3, PT, R26, 0x1, PT ;  /* 0x000000011a00780c */ /* 0x000fce0003f65270 */
[----:B------:R-:W3:Y:S08]  /*2a80*/  LDC.64 R6, c[0x0][0xc10] ;  /* 0x00030400ff067b82 */ /* 0x000ef00000000a00 */
[----:B------:R-:W4:Y:S08]  /*2a90*/  LDC R12, c[0x0][0xc20] ;  /* 0x00030800ff0c7b82 */ /* 0x000f300000000800 */
[----:B------:R-:W4:Y:S01]  /*2aa0*/  LDC R14, c[0x0][0xc0c] ;  /* 0x00030300ff0e7b82 */ /* 0x000f220000000800 */
[----:B--2---:R-:W-:Y:S01]  /*2ab0*/  IMAD.HI.U32 R17, R0, R5, RZ ;  /* 0x0000000500117227 */ /* 0x004fe200078e00ff */
[----:B------:R-:W-:-:S03]  /*2ac0*/  ISETP.NE.AND P1, PT, R4, 0x1, PT ;  /* 0x000000010400780c */ /* 0x000fc60003f25270 */
[----:B------:R-:W-:-:S03]  /*2ad0*/  IMAD.HI.U32 R5, R11, R5, RZ ;  /* 0x000000050b057227 */ /* 0x000fc600078e00ff */
[----:B-1----:R-:W1:Y:S01]  /*2ae0*/  LDC.64 R2, c[0x0][0xc28] ;  /* 0x00030a00ff027b82 */ /* 0x002e620000000a00 */
[----:B---3--:R-:W-:-:S04]  /*2af0*/  IMAD.HI.U32 R16, R9, R6, RZ ;  /* 0x0000000609107227 */ /* 0x008fc800078e00ff */
[----:B------:R-:W-:Y:S01]  /*2b00*/  IMAD.HI.U32 R18, R13, R6, RZ ;  /* 0x000000060d127227 */ /* 0x000fe200078e00ff */
[----:B------:R-:W-:Y:S02]  /*2b10*/  SHF.R.U32.HI R16, RZ, R7, R16 ;  /* 0x00000007ff107219 */ /* 0x000fe40000011610 */
[-C--:B----4-:R-:W-:Y:S02]  /*2b20*/  SHF.R.U32.HI R17, RZ, R12.reuse, R17 ;  /* 0x0000000cff117219 */ /* 0x090fe40000011611 */
[----:B------:R-:W-:Y:S02]  /*2b30*/  SHF.R.U32.HI R12, RZ, R12, R5 ;  /* 0x0000000cff0c7219 */ /* 0x000fe40000011605 */
[----:B------:R-:W-:Y:S02]  /*2b40*/  SEL R17, R0, R17, !P1 ;  /* 0x0000001100117207 */ /* 0x000fe40004800000 */
[----:B------:R-:W-:Y:S02]  /*2b50*/  SHF.R.U32.HI R18, RZ, R7, R18 ;  /* 0x00000007ff127219 */ /* 0x000fe40000011612 */
[----:B------:R-:W-:-:S02]  /*2b60*/  ISETP.NE.AND P2, PT, R14, 0x1, PT ;  /* 0x000000010e00780c */ /* 0x000fc40003f45270 */
[----:B------:R-:W-:Y:S02]  /*2b70*/  SEL R5, R11, R12, !P1 ;  /* 0x0000000c0b057207 */ /* 0x000fe40004800000 */
[----:B------:R-:W-:Y:S02]  /*2b80*/  SEL R19, R9, R16, !P2 ;  /* 0x0000001009137207 */ /* 0x000fe40005000000 */
[----:B------:R-:W-:Y:S01]  /*2b90*/  SEL R7, R13, R18, !P2 ;  /* 0x000000120d077207 */ /* 0x000fe20005000000 */
[----:B-1----:R-:W-:-:S04]  /*2ba0*/  IMAD.HI.U32 R16, R17, R2, RZ ;  /* 0x0000000211107227 */ /* 0x002fc800078e00ff */
[----:B------:R-:W-:Y:S01]  /*2bb0*/  IMAD.HI.U32 R6, R19, R2, RZ ;  /* 0x0000000213067227 */ /* 0x000fe200078e00ff */
[----:B------:R-:W-:-:S04]  /*2bc0*/  @P3 SHF.R.U32.HI R17, RZ, R3, R16 ;  /* 0x00000003ff113219 */ /* 0x000fc80000011610 */
[----:B------:R-:W-:Y:S01]  /*2bd0*/  @P3 SHF.R.U32.HI R19, RZ, R3, R6 ;  /* 0x00000003ff133219 */ /* 0x000fe20000011606 */
[----:B------:R-:W-:-:S04]  /*2be0*/  IMAD R17, R26, R17, RZ ;  /* 0x000000111a117224 */ /* 0x000fc800078e02ff */
[----:B------:R-:W-:Y:S01]  /*2bf0*/  IMAD R6, R26, R19, RZ ;  /* 0x000000131a067224 */ /* 0x000fe200078e02ff */
[----:B------:R-:W-:-:S04]  /*2c00*/  ISETP.GE.AND P1, PT, R5, R17, PT ;  /* 0x000000110500720c */ /* 0x000fc80003f26270 */
[----:B------:R-:W-:Y:S01]  /*2c10*/  ISETP.GE.OR P1, PT, R7, R6, P1 ;  /* 0x000000060700720c */ /* 0x000fe20000f26670 */
[----:B------:R-:W-:-:S05]  /*2c20*/  IMAD.HI.U32 R6, R5, R2, RZ ;  /* 0x0000000205067227 */ /* 0x000fca00078e00ff */
[----:B------:R-:W-:-:S04]  /*2c30*/  SHF.R.U32.HI R6, RZ, R3, R6 ;  /* 0x00000003ff067219 */ /* 0x000fc80000011606 */
[----:B------:R-:W-:-:S03]  /*2c40*/  SEL R6, R5, R6, !P3 ;  /* 0x0000000605067207 */ /* 0x000fc60005800000 */
[----:B------:R-:W-:-:S04]  /*2c50*/  @!P1 IMAD.HI.U32 R12, R7, R2, RZ ;  /* 0x00000002070c9227 */ /* 0x000fc800078e00ff */
[----:B------:R-:W-:Y:S01]  /*2c60*/  IMAD.MOV R2, RZ, RZ, -R6 ;  /* 0x000000ffff027224 */ /* 0x000fe200078e0a06 */
[----:B------:R-:W-:-:S03]  /*2c70*/  @!P1 SHF.R.U32.HI R12, RZ, R3, R12 ;  /* 0x00000003ff0c9219 */ /* 0x000fc6000001160c */
[----:B------:R-:W-:Y:S01]  /*2c80*/  IMAD R2, R26, R2, R5 ;  /* 0x000000021a027224 */ /* 0x000fe200078e0205 */
[----:B------:R-:W-:Y:S02]  /*2c90*/  @!P1 SEL R3, R7, R12, !P3 ;  /* 0x0000000c07039207 */ /* 0x000fe40005800000 */
[----:B------:R-:W-:-:S03]  /*2ca0*/  IADD3 R12, PT, PT, -R5, RZ, RZ ;  /* 0x000000ff050c7210 */ /* 0x000fc60007ffe1ff */
[--C-:B------:R-:W-:Y:S02]  /*2cb0*/  @!P1 IMAD.IADD R6, R6, 0x1, -R3.reuse ;  /* 0x0000000106069824 */ /* 0x100fe400078e0a03 */
[----:B------:R-:W-:Y:S01]  /*2cc0*/  @!P1 IMAD R3, R2, R19, R3 ;  /* 0x0000001302039224 */ /* 0x000fe200078e0203 */
[----:B------:R-:W-:Y:S01]  /*2cd0*/  IADD3 R2, PT, PT, -R7, RZ, RZ ;  /* 0x000000ff07027210 */ /* 0x000fe20007ffe1ff */
[----:B------:R-:W-:Y:S02]  /*2ce0*/  @!P1 IMAD R5, R26, R6, R7 ;  /* 0x000000061a059224 */ /* 0x000fe400078e0207 */
[----:B------:R-:W-:Y:S02]  /*2cf0*/  IMAD R11, R4, R12, R11 ;  /* 0x0000000c040b7224 */ /* 0x000fe400078e020b */
[----:B------:R-:W-:Y:S02]  /*2d00*/  @!P1 IMAD.MOV.U32 R7, RZ, RZ, R3 ;  /* 0x000000ffff079224 */ /* 0x000fe400078e0003 */
[----:B------:R-:W-:-:S02]  /*2d10*/  IMAD R2, R14, R2, R13 ;  /* 0x000000020e027224 */ /* 0x000fc400078e020d */
[----:B------:R-:W-:Y:S02]  /*2d20*/  IMAD R11, R5, R4, R11 ;  /* 0x00000004050b7224 */ /* 0x000fe400078e020b */
[----:B------:R-:W-:Y:S02]  /*2d30*/  IMAD R13, R7, R14, R2 ;  /* 0x0000000e070d7224 */ /* 0x000fe400078e0202 */
.L_x_38:
[----:B------:R-:W2:Y:S02]  /*2d40*/  LDCU UR4, c[0x0][0xc30] ;  /* 0x00018600ff0477ac */ /* 0x000ea40008000800 */
[----:B--2---:R-:W-:-:S09]  /*2d50*/  UISETP.NE.AND UP0, UPT, UR4, 0x1, UPT ;  /* 0x000000010400788c */ /* 0x004fd2000bf05270 */
[----:B------:R-:W-:Y:S05]  /*2d60*/  BRA.U UP0, `(.L_x_39) ;  /* 0x0000000100407547 */ /* 0x000fea000b800000 */
[----:B------:R-:W2:Y:S08]  /*2d70*/  LDC.64 R4, c[0x0][0xc10] ;  /* 0x00030400ff047b82 */ /* 0x000eb00000000a00 */
[----:B-1----:R-:W1:Y:S08]  /*2d80*/  LDC.64 R2, c[0x0][0xc18] ;  /* 0x00030600ff027b82 */ /* 0x002e700000000a00 */
[----:B------:R-:W3:Y:S08]  /*2d90*/  LDC R6, c[0x0][0xc20] ;  /* 0x00030800ff067b82 */ /* 0x000ef00000000800 */
[----:B------:R-:W4:Y:S01]  /*2da0*/  LDC R12, c[0x0][0xc0c] ;  /* 0x00030300ff0c7b82 */ /* 0x000f220000000800 */
[----:B--2---:R-:W-:-:S05]  /*2db0*/  IMAD.HI.U32 R4, R13, R4, RZ ;  /* 0x000000040d047227 */ /* 0x004fca00078e00ff */
[----:B------:R-:W-:Y:S01]  /*2dc0*/  SHF.R.U32.HI R4, RZ, R5, R4 ;  /* 0x00000005ff047219 */ /* 0x000fe20000011604 */
[----:B-1----:R-:W-:Y:S01]  /*2dd0*/  IMAD.HI.U32 R3, R11, R3, RZ ;  /* 0x000000030b037227 */ /* 0x002fe200078e00ff */
[----:B------:R-:W-:-:S04]  /*2de0*/  ISETP.NE.AND P1, PT, R2, 0x1, PT ;  /* 0x000000010200780c */ /* 0x000fc80003f25270 */
[----:B---3--:R-:W-:-:S04]  /*2df0*/  SHF.R.U32.HI R6, RZ, R6, R3 ;  /* 0x00000006ff067219 */ /* 0x008fc80000011603 */
[----:B------:R-:W-:Y:S02]  /*2e00*/  SEL R3, R11, R6, !P1 ;  /* 0x000000060b037207 */ /* 0x000fe40004800000 */
[----:B----4-:R-:W-:-:S04]  /*2e10*/  ISETP.NE.AND P2, PT, R12, 0x1, PT ;  /* 0x000000010c00780c */ /* 0x010fc80003f45270 */
[----:B------:R-:W-:-:S05]  /*2e20*/  SEL R4, R13, R4, !P2 ;  /* 0x000000040d047207 */ /* 0x000fca0005000000 */
[----:B------:R-:W-:Y:S02]  /*2e30*/  IMAD.IADD R5, R3, 0x1, -R4 ;  /* 0x0000000103057824 */ /* 0x000fe400078e0a04 */
[----:B------:R-:W-:Y:S02]  /*2e40*/  IMAD.IADD R3, R4, 0x1, -R3 ;  /* 0x0000000104037824 */ /* 0x000fe400078e0a03 */
[----:B------:R-:W-:Y:S02]  /*2e50*/  IMAD R13, R5, R12, R13 ;  /* 0x0000000c050d7224 */ /* 0x000fe400078e020d */
[----:B------:R-:W-:-:S07]  /*2e60*/  IMAD R11, R3, R2, R11 ;  /* 0x00000002030b7224 */ /* 0x000fce00078e020b */
.L_x_39:
[----:B------:R-:W-:Y:S01]  /*2e70*/  PLOP3.LUT P4, PT, PT, PT, PT, 0x80, 0x8 ;  /* 0x000000000008781c */ /* 0x000fe20003f8f070 */
[----:B------:R-:W-:Y:S01]  /*2e80*/  IMAD.IADD R19, R13, 0x1, R64 ;  /* 0x000000010d137824 */ /* 0x000fe200078e0240 */
[----:B------:R-:W-:Y:S01]  /*2e90*/  LOP3.LUT R8, R8, 0x1, RZ, 0x3c, !PT ;  /* 0x0000000108087812 */ /* 0x000fe200078e3cff */
[----:B------:R-:W-:Y:S01]  /*2ea0*/  IMAD.IADD R18, R11, 0x1, R58 ;  /* 0x000000010b127824 */ /* 0x000fe200078e023a */
[----:B------:R-:W-:Y:S09]  /*2eb0*/  @P0 BRA `(.L_x_40) ;  /* 0xffffffe8000c0947 */ /* 0x000ff2000383ffff */
[----:B------:R-:W-:Y:S01]  /*2ec0*/  UIADD3 UR45, UPT, UPT, UR45, 0x68, URZ ;  /* 0x000000682d2d7890 */ /* 0x000fe2000fffe0ff */
[----:B-1----:R-:W-:-:S03]  /*2ed0*/  SHF.L.U32 R3, R10, 0x1f, RZ ;  /* 0x0000001f0a037819 */ /* 0x002fc600000006ff */
[----:B------:R-:W-:-:S09]  /*2ee0*/  ULEA UR4, UR48, UR45, 0x3 ;  /* 0x0000002d30047291 */ /* 0x000fd2000f8e18ff */
[----:B------:R-:W1:Y:S02]  /*2ef0*/  SYNCS.PHASECHK.TRANS64.TRYWAIT P0, [UR4], R3 ;  /* 0x00000003ff0075a7 */ /* 0x000e640008001104 */
[----:B-1----:R-:W-:Y:S05]  /*2f00*/  @!P0 BRA `(.L_x_41) ;  /* 0x0000005400e88947 */ /* 0x002fea0003800000 */
.L_x_129:
[----:B------:R-:W-:-:S04]  /*2f10*/  UIADD3 UR5, UPT, UPT, UR48, 0x1, URZ ;  /* 0x0000000130057890 */ /* 0x000fc8000fffe0ff */
[----:B------:R-:W-:-:S04]  /*2f20*/  UISETP.NE.AND UP0, UPT, UR5, 0xd, UPT ;  /* 0x0000000d0500788c */ /* 0x000fc8000bf05270 */
[----:B------:R-:W-:Y:S02]  /*2f30*/  USEL UR6, URZ, 0x1, UP0 ;  /* 0x00000001ff067887 */ /* 0x000fe40008000000 */
[----:B------:R-:W-:-:S04]  /*2f40*/  USEL UR5, UR5, URZ, UP0 ;  /* 0x000000ff05057287 */ /* 0x000fc80008000000 */
[----:B------:R-:W-:Y:S01]  /*2f50*/  ULEA UR4, UR5, UR45, 0x3 ;  /* 0x0000002d05047291 */ /* 0x000fe2000f8e18ff */
[----:B------:R-:W-:-:S04]  /*2f60*/  LOP3.LUT R2, R10, UR6, RZ, 0x3c, !PT ;  /* 0x000000060a027c12 */ /* 0x000fc8000f8e3cff */
[----:B-1----:R-:W-:-:S04]  /*2f70*/  SHF.L.U32 R3, R2, 0x1f, RZ ;  /* 0x0000001f02037819 */ /* 0x002fc800000006ff */
[----:B------:R-:W1:Y:S02]  /*2f80*/  SYNCS.PHASECHK.TRANS64.TRYWAIT P0, [UR4], R3 ;  /* 0x00000003ff0075a7 */ /* 0x000e640008001104 */
[----:B-1----:R-:W-:Y:S05]  /*2f90*/  @!P0 BRA `(.L_x_42) ;  /* 0x0000005400dc8947 */ /* 0x002fea0003800000 */
.L_x_131:
        /* <DEDUP_REMOVED lines=9> */
.L_x_133:
        /* <DEDUP_REMOVED lines=9> */
.L_x_135:
        /* <DEDUP_REMOVED lines=9> */
.L_x_137:
        /* <DEDUP_REMOVED lines=9> */
.L_x_139:
        /* <DEDUP_REMOVED lines=9> */
.L_x_141:
        /* <DEDUP_REMOVED lines=9> */
.L_x_143:
        /* <DEDUP_REMOVED lines=9> */
.L_x_145:
        /* <DEDUP_REMOVED lines=9> */
.L_x_147:
        /* <DEDUP_REMOVED lines=9> */
.L_x_149:
        /* <DEDUP_REMOVED lines=9> */
.L_x_151:
[----:B------:R-:W-:-:S04]  /*3540*/  UIADD3 UR5, UPT, UPT, UR5, 0x1, URZ ;  /* 0x0000000105057890 */ /* 0x000fc8000fffe0ff */
[----:B------:R-:W-:-:S04]  /*3550*/  UISETP.NE.AND UP0, UPT, UR5, 0xd, UPT ;  /* 0x0000000d0500788c */ /* 0x000fc8000bf05270 */
[----:B------:R-:W-:Y:S02]  /*3560*/  USEL UR4, URZ, 0x1, UP0 ;  /* 0x00000001ff047887 */ /* 0x000fe40008000000 */
[----:B------:R-:W-:-:S04]  /*3570*/  USEL UR5, UR5, URZ, UP0 ;  /* 0x000000ff05057287 */ /* 0x000fc80008000000 */
[----:B------:R-:W-:Y:S01]  /*3580*/  ULEA UR5, UR5, UR45, 0x3 ;  /* 0x0000002d05057291 */ /* 0x000fe2000f8e18ff */
[----:B-1----:R-:W-:-:S04]  /*3590*/  LOP3.LUT R3, R2, UR4, RZ, 0x3c, !PT ;  /* 0x0000000402037c12 */ /* 0x002fc8000f8e3cff */
[----:B------:R-:W-:Y:S01]  /*35a0*/  SHF.L.U32 R3, R3, 0x1f, RZ ;  /* 0x0000001f03037819 */ /* 0x000fe200000006ff */
[----:B------:R-:W-:-:S07]  /*35b0*/  IMAD.U32 R0, RZ, RZ, UR5 ;  /* 0x00000005ff007e24 */ /* 0x000fce000f8e00ff */
.L_x_53:
[----:B-1----:R1:W2:Y:S02]  /*35c0*/  SYNCS.PHASECHK.TRANS64.TRYWAIT P0, [R0+URZ], R3 ;  /* 0x00000003000075a7 */ /* 0x0022a400080011ff */
[----:B--2---:R-:W-:Y:S05]  /*35d0*/  @!P0 NANOSLEEP.SYNCS 0x989680 ;  /* 0x009896800000895d */ /* 0x004fea0003900000 */
[----:B------:R-:W2:Y:S02]  /*35e0*/  @!P0 SYNCS.PHASECHK.TRANS64 P0, [R0+URZ], R3 ;  /* 0x00000003000085a7 */ /* 0x000ea400080010ff */
[----:B--2---:R-:W-:Y:S05]  /*35f0*/  @P0 EXIT ;  /* 0x000000000000094d */ /* 0x004fea0003800000 */
[----:B------:R-:W-:Y:S05]  /*3600*/  BRA `(.L_x_53) ;  /* 0xfffffffc00ec7947 */ /* 0x000fea000383ffff */
.L_x_22:
[----:B------:R-:W-:-:S04]  /*3610*/  UISETP.NE.AND UP1, UPT, UR46, URZ, UPT ;  /* 0x000000ff2e00728c */ /* 0x000fc8000bf25270 */
[----:B------:R-:W-:-:S09]  /*3620*/  UISETP.NE.OR UP1, UPT, UR4, 0x1, UP1 ;  /* 0x000000010400788c */ /* 0x000fd20008f25670 */
[----:B------:R-:W-:Y:S05]  /*3630*/  BRA.U UP1, `(.L_x_54) ;  /* 0x0000000101b07547 */ /* 0x000fea000b800000 */
[----:B------:R-:W-:Y:S01]  /*3640*/  UMOV UR4, 0x400 ;  /* 0x0000040000047882 */ /* 0x000fe20000000000 */
[----:B------:R-:W-:Y:S01]  /*3650*/  HFMA2 R2, -RZ, RZ, 0, 5.9604644775390625e-08 ;  /* 0x00000001ff027431 */ /* 0x000fe200000001ff */
[----:B------:R-:W-:Y:S01]  /*3660*/  ULEA UR46, UR46, UR4, 0x18 ;  /* 0x000000042e2e7291 */ /* 0x000fe2000f8ec0ff */
[----:B------:R-:W-:Y:S01]  /*3670*/  ISETP.GE.U32.AND P0, PT, R8, 0x2, PT ;  /* 0x000000020800780c */ /* 0x000fe20003f06070 */
[----:B------:R-:W-:Y:S02]  /*3680*/  IMAD.MOV.U32 R3, RZ, RZ, RZ ;  /* 0x000000ffff037224 */ /* 0x000fe400078e00ff */
[----:B------:R-:W-:Y:S02]  /*3690*/  UIADD3 UR6, UPT, UPT, UR46, 0x118, URZ ;  /* 0x000001182e067890 */ /* 0x000fe4000fffe0ff */
[----:B------:R-:W-:Y:S02]  /*36a0*/  UIADD3 UR7, UPT, UPT, UR46, 0x110, URZ ;  /* 0x000001102e077890 */ /* 0x000fe4000fffe0ff */
[----:B------:R-:W-:-:S12]  /*36b0*/  UPRMT UR6, URZ, 0x654, UR6 ;  /* 0x00000654ff067896 */ /* 0x000fd80008000006 */
.L_x_57:
[----:B------:R-:W-:Y:S01]  /*36c0*/  SHF.L.U32 R7, R2, 0x1f, RZ ;  /* 0x0000001f02077819 */ /* 0x000fe200000006ff */
[----:B------:R-:W-:Y:S02]  /*36d0*/  IMAD.U32 R9, RZ, RZ, UR7 ;  /* 0x00000007ff097e24 */ /* 0x000fe4000f8e00ff */
[----:B------:R-:W-:Y:S01]  /*36e0*/  @!P0 IMAD.MOV.U32 R5, RZ, RZ, 0x10 ;  /* 0x00000010ff058424 */ /* 0x000fe200078e00ff */
[----:B------:R-:W2:Y:S02]  /*36f0*/  SYNCS.PHASECHK.TRANS64.TRYWAIT P1, [UR46+0x118], R7 ;  /* 0x00011807ff0075a7 */ /* 0x000ea4000802112e */
[----:B------:R-:W-:-:S04]  /*3700*/  PRMT R9, R8, 0x654, R9 ;  /* 0x0000065408097816 */ /* 0x000fc80000000009 */
[----:B------:R-:W-:Y:S01]  /*3710*/  SEL R0, R9, R0, !P0 ;  /* 0x0000000009007207 */ /* 0x000fe20004000000 */
[----:B--2---:R-:W-:Y:S06]  /*3720*/  @!P1 BRA `(.L_x_55) ;  /* 0x0000005400009947 */ /* 0x004fec0003800000 */
.L_x_153:
[----:B------:R-:W-:Y:S01]  /*3730*/  UIADD3 UR4, UPT, UPT, UR46, 0x150, URZ ;  /* 0x000001502e047890 */ /* 0x000fe2000fffe0ff */
[----:B------:R3:W-:Y:S01]  /*3740*/  @!P0 SYNCS.ARRIVE.TRANS64.RED RZ, [R0+URZ], R5 ;  /* 0x0000000500ff89a7 */ /* 0x0007e200080004ff */
[----:B------:R-:W-:Y:S01]  /*3750*/  UIADD3 UR5, UPT, UPT, UR46, 0x110, URZ ;  /* 0x000001102e057890 */ /* 0x000fe2000fffe0ff */
[----:B------:R-:W-:-:S08]  /*3760*/  LOP3.LUT R2, R2, 0x1, RZ, 0x3c, !PT ;  /* 0x0000000102027812 */ /* 0x000fd000078e3cff */
[----:B------:R-:W-:Y:S06]  /*3770*/  UGETNEXTWORKID.BROADCAST [UR4], [UR5] ;  /* 0x00000000040073ca */ /* 0x000fec0008000100 */
[----:B---3--:R-:W-:-:S04]  /*3780*/  SHF.L.U32 R5, R3, 0x1f, RZ ;  /* 0x0000001f03057819 */ /* 0x008fc800000006ff */
[----:B------:R-:W3:Y:S02]  /*3790*/  SYNCS.PHASECHK.TRANS64.TRYWAIT P1, [UR46+0x110], R5 ;  /* 0x00011005ff0075a7 */ /* 0x000ee4000802112e */
[----:B---3--:R-:W-:Y:S05]  /*37a0*/  @!P1 BRA `(.L_x_56) ;  /* 0x0000005000f89947 */ /* 0x008fea0003800000 */
.L_x_155:
[----:B--2---:R-:W2:Y:S01]  /*37b0*/  LDS.128 R4, [UR46+0x150] ;  /* 0x0001502eff047984 */ /* 0x004ea20008000c00 */
[----:B------:R-:W-:Y:S01]  /*37c0*/  LOP3.LUT R3, R3, 0x1, RZ, 0x3c, !PT ;  /* 0x0000000103037812 */ /* 0x000fe200078e3cff */
[----:B------:R-:W-:Y:S01]  /*37d0*/  @!PT LDS RZ, [RZ] ;  /* 0x00000000fffff984 */ /* 0x000fe20000000800 */
[----:B------:R-:W-:Y:S01]  /*37e0*/  @!PT LDS RZ, [RZ] ;  /* 0x00000000fffff984 */ /* 0x000fe20000000800 */
[----:B------:R-:W-:Y:S01]  /*37f0*/  @!PT LDS RZ, [RZ] ;  /* 0x00000000fffff984 */ /* 0x000fe20000000800 */
[----:B------:R-:W-:Y:S01]  /*3800*/  @!PT LDS RZ, [RZ] ;  /* 0x00000000fffff984 */ /* 0x000fe20000000800 */
[----:B------:R3:W-:Y:S06]  /*3810*/  MEMBAR.ALL.CTA ;  /* 0x0000000000007992 */ /* 0x0007ec0000008000 */
[----:B---3--:R-:W3:Y:S02]  /*3820*/  FENCE.VIEW.ASYNC.S ;  /* 0x00000000000073c6 */ /* 0x008ee40000000000 */
[----:B---3--:R-:W-:Y:S01]  /*3830*/  SYNCS.ARRIVE.TRANS64.RED.A1T0 RZ, [UR6], RZ ;  /* 0x000000ffffff79a7 */ /* 0x008fe20008100406 */
[----:B--2---:R-:W-:-:S13]  /*3840*/  LOP3.LUT P1, RZ, R6, 0x1, RZ, 0xc0, !PT ;  /* 0x0000000106ff7812 */ /* 0x004fda000782c0ff */
[----:B------:R-:W-:Y:S05]  /*3850*/  @P1 BRA `(.L_x_57) ;  /* 0xfffffffc00981947 */ /* 0x000fea000383ffff */
[----:B------:R-:W-:-:S04]  /*3860*/  SHF.L.U32 R0, R2, 0x1f, RZ ;  /* 0x0000001f02007819 */ /* 0x000fc800000006ff */
[----:B------:R-:W2:Y:S02]  /*3870*/  SYNCS.PHASECHK.TRANS64 P0, [UR46+0x118], R0 ;  /* 0x00011800ff0075a7 */ /* 0x000ea4000800102e */
[----:B-12---:R-:W-:Y:S05]  /*3880*/  @P0 EXIT ;  /* 0x000000000000094d */ /* 0x006fea0003800000 */
[----:B------:R-:W-:-:S07]  /*3890*/  MOV R0, UR46 ;  /* 0x0000002e00007c02 */ /* 0x000fce0008000f00 */
.L_x_58:
[----:B-1----:R-:W-:-:S04]  /*38a0*/  SHF.L.U32 R3, R2, 0x1f, RZ ;  /* 0x0000001f02037819 */ /* 0x002fc800000006ff */
[----:B------:R1:W2:Y:S03]  /*38b0*/  SYNCS.PHASECHK.TRANS64.TRYWAIT P0, [R0+URZ+0x118], R3 ;  /* 0x00011803000075a7 */ /* 0x0002a600080011ff */
[----:B--2---:R-:W-:Y:S05]  /*38c0*/  @!P0 NANOSLEEP.SYNCS 0x989680 ;  /* 0x009896800000895d */ /* 0x004fea0003900000 */
[----:B------:R-:W2:Y:S02]  /*38d0*/  @!P0 SYNCS.PHASECHK.TRANS64 P0, [R0+URZ+0x118], R3 ;  /* 0x00011803000085a7 */ /* 0x000ea400080010ff */
[----:B--2---:R-:W-:Y:S05]  /*38e0*/  @P0 EXIT ;  /* 0x000000000000094d */ /* 0x004fea0003800000 */
[----:B------:R-:W-:Y:S05]  /*38f0*/  BRA `(.L_x_58) ;  /* 0xfffffffc00e87947 */ /* 0x000fea000383ffff */
.L_x_54:
[----:B------:R-:W-:Y:S05]  /*3900*/  BRA.U UP4, `(.L_x_59) ;  /* 0x0000000d04807547 */ /* 0x000fea000b800000 */
[----:B------:R-:W-:Y:S01]  /*3910*/  UMOV UR4, 0x40 ;  /* 0x0000004000047882 */ /* 0x000fe20000000000 */
[----:B------:R-:W-:Y:S01]  /*3920*/  NOP ;  /* 0x0000000000007918 */ /* 0x000fe20000000000 */
[----:B------:R-:W-:Y:S01]  /*3930*/  ULEA UR4, UR46, UR4, 0x18 ;  /* 0x000000042e047291 */ /* 0x000fe2000f8ec0ff */
[----:B------:R-:W-:Y:S02]  /*3940*/  UMOV UR5, 0x400 ;  /* 0x0000040000057882 */ /* 0x000fe40000000000 */
[----:B------:R-:W-:-:S06]  /*3950*/  ULEA UR46, UR46, UR5, 0x18 ;  /* 0x000000052e2e7291 */ /* 0x000fcc000f8ec0ff */
[----:B------:R-:W2:Y:S02]  /*3960*/  LDS.U8 R2, [UR4+0x1c] ;  /* 0x00001c04ff027984 */ /* 0x000ea40008000000 */
[----:B--2---:R-:W-:-:S13]  /*3970*/  ISETP.NE.AND P0, PT, R2, RZ, PT ;  /* 0x000000ff0200720c */ /* 0x004fda0003f05270 */
[----:B------:R-:W-:Y:S05]  /*3980*/  @P0 BRA `(.L_x_60) ;  /* 0x0000000000580947 */ /* 0x000fea0003800000 */
[----:B------:R-:W-:-:S13]  /*3990*/  ELECT P0, URZ, PT ;  /* 0x0000000000ff782f */ /* 0x000fda0003800000 */
[----:B------:R-:W-:Y:S05]  /*39a0*/  @!P0 BRA `(.L_x_61) ;  /* 0x0000000000608947 */ /* 0x000fea0003800000 */
[----:B------:R-:W-:Y:S01]  /*39b0*/  UMOV UR5, 0x10 ;  /* 0x0000001000057882 */ /* 0x000fe20000000000 */
[----:B------:R-:W-:Y:S01]  /*39c0*/  HFMA2 R2, -RZ, RZ, 0, 5.9604644775390625e-08 ;  /* 0x00000001ff027431 */ /* 0x000fe200000001ff */
[----:B------:R-:W-:-:S03]  /*39d0*/  MOV R3, 0xffff ;  /* 0x0000ffff00037802 */ /* 0x000fc60000000f00 */
[----:B------:R-:W-:Y:S04]  /*39e0*/  DEPBAR.LE SB2, 0x36 ;  /* 0x0000ad800000791a */ /* 0x000fe80000000000 */
[----:B------:R-:W2:Y:S02]  /*39f0*/  UTCATOMSWS.FIND_AND_SET.ALIGN UP0, UR5, UR5 ;  /* 0x00000005000575e3 */ /* 0x000ea40008000800 */
[----:B--2---:R-:W-:Y:S01]  /*3a00*/  MOV R4, UR5 ;  /* 0x0000000500047c02 */ /* 0x004fe20008000f00 */
[----:B------:R-:W-:Y:S06]  /*3a10*/  BRA.U UP0, `(.L_x_62) ;  /* 0x0000000100187547 */ /* 0x000fec000b800000 */
.L_x_63:
[----:B------:R-:W-:Y:S05]  /*3a20*/  NANOSLEEP 0x64 ;  /* 0x000000640000795d */ /* 0x000fea0003800000 */
[----:B------:R-:W-:-:S05]  /*3a30*/  UMOV UR5, 0x10 ;  /* 0x0000001000057882 */ /* 0x000fca0000000000 */
[----:B------:R-:W-:Y:S04]  /*3a40*/  DEPBAR.LE SB2, 0x36 ;  /* 0x0000ad800000791a */ /* 0x000fe80000000000 */
[----:B------:R-:W2:Y:S02]  /*3a50*/  UTCATOMSWS.FIND_AND_SET.ALIGN UP0, UR5, UR5 ;  /* 0x00000005000575e3 */ /* 0x000ea40008000800 */
[----:B--2---:R-:W-:Y:S01]  /*3a60*/  MOV R4, UR5 ;  /* 0x0000000500047c02 */ /* 0x004fe20008000f00 */
[----:B------:R-:W-:Y:S05]  /*3a70*/  BRA.U !UP0, `(.L_x_63) ;  /* 0xfffffffd08e87547 */ /* 0x000fea000b83ffff */
.L_x_62:
[-C--:B------:R-:W-:Y:S02]  /*3a80*/  SHF.L.U32 R3, R3, R4.reuse, RZ ;  /* 0x0000000403037219 */ /* 0x080fe400000006ff */
[----:B------:R-:W-:Y:S01]  /*3a90*/  SHF.L.U32 R2, R2, R4, RZ ;  /* 0x0000000402027219 */ /* 0x000fe200000006ff */
[----:B------:R-:W-:Y:S02]  /*3aa0*/  IMAD.SHL.U32 R4, R4, 0x20, RZ ;  /* 0x0000002004047824 */ /* 0x000fe400078e00ff */
[----:B------:R2:W-:Y:S04]  /*3ab0*/  ATOMS.OR RZ, [UR4+0x14], R3 ;  /* 0x00001403ffff798c */ /* 0x0005e8000b000004 */
[----:B------:R2:W-:Y:S04]  /*3ac0*/  ATOMS.OR RZ, [UR4+0x18], R2 ;  /* 0x00001802ffff798c */ /* 0x0005e8000b000004 */
[----:B------:R2:W-:Y:S01]  /*3ad0*/  STS [UR46+0x160], R4 ;  /* 0x00016004ff007988 */ /* 0x0005e2000800082e */
[----:B------:R-:W-:Y:S05]  /*3ae0*/  BRA `(.L_x_61) ;  /* 0x0000000000107947 */ /* 0x000fea0003800000 */
.L_x_60:
[----:B------:R-:W-:-:S05]  /*3af0*/  MOV R2, 0xffffffff ;  /* 0xffffffff00027802 */ /* 0x000fca0000000f00 */
[----:B------:R2:W-:Y:S02]  /*3b00*/  STS [UR46+0x160], R2 ;  /* 0x00016002ff007988 */ /* 0x0005e4000800082e */
[----:B--2---:R-:W-:Y:S02]  /*3b10*/  MOV R2, 0x3b30 ;  /* 0x00003b3000027802 */ /* 0x004fe40000000f00 */
[----:B-1---5:R-:W-:Y:S05]  /*3b20*/  CALL.REL.NOINC `($__internal_1_$__cuda_sm10x_tcgen05_guardrail_trap_phase_invalid_during_alloc) ;  /* 0x0000005400987944 */ /* 0x022fea0003c00000 */
.L_x_61:
[----:B------:R-:W-:Y:S05]  /*3b30*/  WARPSYNC.ALL ;  /* 0x0000000000007948 */ /* 0x000fea0003800000 */
[----:B------:R-:W3:Y:S01]  /*3b40*/  S2UR UR7, SR_CgaCtaId ;  /* 0x00000000000779c3 */ /* 0x000ee20000008800 */
[----:B------:R-:W-:Y:S01]  /*3b50*/  UMOV UR4, 0x400 ;  /* 0x0000040000047882 */ /* 0x000fe20000000000 */
[----:B------:R-:W-:-:S06]  /*3b60*/  NOP ;  /* 0x0000000000007918 */ /* 0x000fcc0000000000 */
[----:B------:R-:W-:Y:S06]  /*3b70*/  BAR.ARV 0x6, 0xa0 ;  /* 0x0182800000007b1d */ /* 0x000fec0000002000 */
[----:B------:R-:W4:Y:S01]  /*3b80*/  LDCU UR5, c[0x0][0x394] ;  /* 0x00007280ff0577ac */ /* 0x000f220008000800 */
[----:B------:R-:W-:Y:S01]  /*3b90*/  LOP3.LUT R0, R0, 0xffff, RZ, 0xc0, !PT ;  /* 0x0000ffff00007812 */ /* 0x000fe200078ec0ff */
[----:B------:R-:W-:Y:S02]  /*3ba0*/  IMAD.MOV.U32 R11, RZ, RZ, 0x1 ;  /* 0x00000001ff0b7424 */ /* 0x000fe400078e00ff */
[----:B------:R-:W-:Y:S01]  /*3bb0*/  IMAD.MOV.U32 R10, RZ, RZ, RZ ;  /* 0x000000ffff0a7224 */ /* 0x000fe200078e00ff */
[----:B------:R-:W-:Y:S01]  /*3bc0*/  R2UR UR10, R0 ;  /* 0x00000000000a72ca */ /* 0x000fe200000e0000 */
[----:B------:R-:W-:Y:S01]  /*3bd0*/  IMAD.MOV.U32 R8, RZ, RZ, RZ ;  /* 0x000000ffff087224 */ /* 0x000fe200078e00ff */
[----:B------:R-:W-:Y:S01]  /*3be0*/  UMOV UR17, URZ ;  /* 0x000000ff00117c82 */ /* 0x000fe20008000000 */
[----:B------:R-:W-:Y:S01]  /*3bf0*/  UMOV UR16, URZ ;  /* 0x000000ff00107c82 */ /* 0x000fe20008000000 */
[----:B------:R-:W-:Y:S01]  /*3c00*/  UMOV UR26, 0x0 ;  /* 0x00000000001a7882 */ /* 0x000fe20000000000 */
[----:B---3--:R-:W-:Y:S01]  /*3c10*/  ULEA UR7, UR7, UR4, 0x18 ;  /* 0x0000000407077291 */ /* 0x008fe2000f8ec0ff */
[----:B------:R-:W3:Y:S03]  /*3c20*/  LDCU UR4, c[0x0][0x394] ;  /* 0x00007280ff0477ac */ /* 0x000ee60008000800 */
[----:B------:R-:W-:-:S02]  /*3c30*/  UIADD3 UR19, UPT, UPT, UR7, 0x3400, URZ ;  /* 0x0000340007137890 */ /* 0x000fc4000fffe0ff */
[----:B----4-:R-:W-:-:S03]  /*3c40*/  UIADD3 UR5, UPT, UPT, UR5, 0x3f, URZ ;  /* 0x0000003f05057890 */ /* 0x010fc6000fffe0ff */
[----:B--2---:R-:W2:Y:S01]  /*3c50*/  LDS R2, [UR7+0x160] ;  /* 0x00016007ff027984 */ /* 0x004ea20008000800 */
[----:B------:R-:W-:Y:S02]  /*3c60*/  UIADD3 UR18, UPT, UPT, UR7, 0x1d400, URZ ;  /* 0x0001d40007127890 */ /* 0x000fe4000fffe0ff */
[----:B------:R-:W-:Y:S02]  /*3c70*/  USHF.R.S32.HI UR6, URZ, 0x1f, UR5 ;  /* 0x0000001fff067899 */ /* 0x000fe40008011405 */
[----:B------:R-:W-:Y:S02]  /*3c80*/  USHF.R.U32.HI UR19, URZ, 0x4, UR19 ;  /* 0x00000004ff137899 */ /* 0x000fe40008011613 */
[----:B------:R-:W-:Y:S02]  /*3c90*/  ULEA.HI UR6, UR6, UR5, URZ, 0x6 ;  /* 0x0000000506067291 */ /* 0x000fe4000f8f30ff */
[----:B------:R-:W-:Y:S02]  /*3ca0*/  UIADD3 UR5, UPT, UPT, UR7, 0x118, URZ ;  /* 0x0000011807057890 */ /* 0x000fe4000fffe0ff */
[----:B------:R-:W-:-:S02]  /*3cb0*/  USHF.R.S32.HI UR6, URZ, 0x6, UR6 ;  /* 0x00000006ff067899 */ /* 0x000fc40008011406 */
[----:B------:R-:W-:Y:S02]  /*3cc0*/  USHF.R.U32.HI UR18, URZ, 0x4, UR18 ;  /* 0x00000004ff127899 */ /* 0x000fe40008011612 */
[----:B------:R-:W-:Y:S01]  /*3cd0*/  UISETP.LT.AND UP0, UPT, UR6, 0x1, UPT ;  /* 0x000000010600788c */ /* 0x000fe2000bf01270 */
[----:B------:R-:W-:Y:S01]  /*3ce0*/  UMOV UR27, 0x4118490 ;  /* 0x04118490001b7882 */ /* 0x000fe20000000000 */
[----:B------:R-:W-:Y:S02]  /*3cf0*/  UPRMT UR5, URZ, 0x654, UR5 ;  /* 0x00000654ff057896 */ /* 0x000fe40008000005 */
[----:B------:R-:W-:Y:S02]  /*3d00*/  USEL UR11, UR6, 0x1, !UP0 ;  /* 0x00000001060b7887 */ /* 0x000fe4000c000000 */
[----:B------:R-:W-:Y:S02]  /*3d10*/  ULOP3.LUT UR19, UR19, 0x3fff, URZ, 0xc0, !UPT ;  /* 0x00003fff13137892 */ /* 0x000fe4000f8ec0ff */
[----:B------:R-:W-:-:S02]  /*3d20*/  ULOP3.LUT UR18, UR18, 0x3fff, URZ, 0xc0, !UPT ;  /* 0x00003fff12127892 */ /* 0x000fc4000f8ec0ff */
[----:B------:R-:W-:Y:S02]  /*3d30*/  UIADD3 UR11, UPT, UPT, -UR11, URZ, URZ ;  /* 0x000000ff0b0b7290 */ /* 0x000fe4000fffe1ff */
[----:B---3--:R-:W-:Y:S01]  /*3d40*/  UISETP.GE.AND UP3, UPT, UR4, 0x1, UPT ;  /* 0x000000010400788c */ /* 0x008fe2000bf66270 */
[----:B------:R-:W-:Y:S01]  /*3d50*/  UMOV UR24, 0x0 ;  /* 0x0000000000187882 */ /* 0x000fe20000000000 */
[----:B------:R-:W-:Y:S01]  /*3d60*/  UMOV UR25, 0x4118490 ;  /* 0x0411849000197882 */ /* 0x000fe20000000000 */
[----:B------:R-:W-:Y:S01]  /*3d70*/  UMOV UR22, 0x0 ;  /* 0x0000000000167882 */ /* 0x000fe20000000000 */
[----:B------:R-:W-:Y:S01]  /*3d80*/  UMOV UR23, 0x4118490 ;  /* 0x0411849000177882 */ /* 0x000fe20000000000 */
[----:B------:R-:W-:Y:S01]  /*3d90*/  UMOV UR20, 0x0 ;  /* 0x0000000000147882 */ /* 0x000fe20000000000 */
[----:B------:R-:W-:Y:S01]  /*3da0*/  UMOV UR21, 0x4118490 ;  /* 0x0411849000157882 */ /* 0x000fe20000000000 */
[C---:B--2---:R-:W-:Y:S01]  /*3db0*/  VIADD R5, R2.reuse, 0x40 ;  /* 0x0000004002057836 */ /* 0x044fe20000000000 */
[----:B------:R-:W-:-:S04]  /*3dc0*/  LOP3.LUT R4, R2, 0xffff, RZ, 0xc0, !PT ;  /* 0x0000ffff02047812 */ /* 0x000fc800078ec0ff */
[----:B------:R-:W-:-:S05]  /*3dd0*/  LOP3.LUT R5, R5, 0xffff, RZ, 0xc0, !PT ;  /* 0x0000ffff05057812 */ /* 0x000fca00078ec0ff */
[----:B------:R2:W-:Y:S02]  /*3de0*/  STL.64 [R1], R4 ;  /* 0x0000000401007387 */ /* 0x0005e40000100a00 */
.L_x_70:
[----:B--2---:R-:W-:-:S04]  /*3df0*/  SHF.L.U32 R3, R10, 0x1f, RZ ;  /* 0x0000001f0a037819 */ /* 0x004fc800000006ff */
[----:B---3--:R-:W3:Y:S02]  /*3e00*/  SYNCS.PHASECHK.TRANS64.TRYWAIT P0, [UR7+0x110], R3 ;  /* 0x00011003ff0075a7 */ /* 0x008ee40008001107 */
[----:B---3--:R-:W-:Y:S05]  /*3e10*/  @!P0 BRA `(.L_x_64) ;  /* 0x0000004c00748947 */ /* 0x008fea0003800000 */
.L_x_157:
[----:B--2---:R-:W2:Y:S01]  /*3e20*/  LDS.128 R4, [UR7+0x150] ;  /* 0x00015007ff047984 */ /* 0x004ea20008000c00 */
[----:B------:R-:W-:Y:S01]  /*3e30*/  ULEA UR9, UR17, UR7, 0x3 ;  /* 0x0000000711097291 */ /* 0x000fe2000f8e18ff */
[----:B---3--:R-:W-:Y:S01]  /*3e40*/  SHF.L.U32 R3, R11, 0x1f, RZ ;  /* 0x0000001f0b037819 */ /* 0x008fe200000006ff */
[----:B------:R-:W-:Y:S01]  /*3e50*/  @!PT LDS RZ, [RZ] ;  /* 0x00000000fffff984 */ /* 0x000fe20000000800 */
[----:B------:R-:W-:Y:S01]  /*3e60*/  @!PT LDS RZ, [RZ] ;  /* 0x00000000fffff984 */ /* 0x000fe20000000800 */
[----:B------:R-:W-:Y:S01]  /*3e70*/  @!PT LDS RZ, [RZ] ;  /* 0x00000000fffff984 */ /* 0x000fe20000000800 */
[----:B------:R-:W-:Y:S01]  /*3e80*/  @!PT LDS RZ, [RZ] ;  /* 0x00000000fffff984 */ /* 0x000fe20000000800 */
[----:B------:R3:W-:Y:S06]  /*3e90*/  MEMBAR.ALL.CTA ;  /* 0x0000000000007992 */ /* 0x0007ec0000008000 */
[----:B---3--:R-:W3:Y:S02]  /*3ea0*/  FENCE.VIEW.ASYNC.S ;  /* 0x00000000000073c6 */ /* 0x008ee40000000000 */
[----:B---3--:R-:W-:Y:S01]  /*3eb0*/  SYNCS.ARRIVE.TRANS64.RED.A1T0 RZ, [UR5], RZ ;  /* 0x000000ffffff79a7 */ /* 0x008fe20008100405 */
[----:B------:R-:W3:Y:S02]  /*3ec0*/  SYNCS.PHASECHK.TRANS64.TRYWAIT P0, [UR9+0x130], R3 ;  /* 0x00013003ff0075a7 */ /* 0x000ee40008001109 */
[----:B--23--:R-:W-:Y:S05]  /*3ed0*/  @!P0 BRA `(.L_x_65) ;  /* 0x0000004c005c8947 */ /* 0x00cfea0003800000 */
.L_x_159:
[----:B------:R-:W-:Y:S05]  /*3ee0*/  BRA.U !UP3, `(.L_x_66) ;  /* 0x000000010bf47547 */ /* 0x000fea000b800000 */
[----:B--2---:R-:W-:Y:S01]  /*3ef0*/  IMAD.U32 R0, RZ, RZ, UR17 ;  /* 0x00000011ff007e24 */ /* 0x004fe2000f8e00ff */
[----:B------:R-:W-:-:S04]  /*3f00*/  ULEA UR4, UR16, UR7, 0x3 ;  /* 0x0000000710047291 */ /* 0x000fc8000f8e18ff */
[----:B------:R-:W-:Y:S02]  /*3f10*/  LEA R3, R0, R1, 0x2 ;  /* 0x0000000100037211 */ /* 0x000fe400078e10ff */
[----:B------:R-:W-:-:S04]  /*3f20*/  SHF.L.U32 R0, R8, 0x1f, RZ ;  /* 0x0000001f08007819 */ /* 0x000fc800000006ff */
[----:B------:R-:W5:Y:S01]  /*3f30*/  LDL R3, [R3] ;  /* 0x0000000003037983 */ /* 0x000f620000100800 */
[----:B------:R2:W3:Y:S01]  /*3f40*/  SYNCS.PHASECHK.TRANS64.TRYWAIT P2, [UR4], R0 ;  /* 0x00000000ff0075a7 */ /* 0x0004e20008041104 */
[----:B------:R-:W-:Y:S01]  /*3f50*/  UPLOP3.LUT UP4, UPT, UPT, UPT, UPT, 0x40, 0x4 ;  /* 0x000000000004789c */ /* 0x000fe20003f8e870 */
[----:B------:R-:W-:Y:S01]  /*3f60*/  UMOV UR15, UR11 ;  /* 0x0000000b000f7c82 */ /* 0x000fe20008000000 */
[----:B------:R-:W-:Y:S01]  /*3f70*/  UMOV UR14, UR6 ;  /* 0x00000006000e7c82 */ /* 0x000fe20008000000 */
[----:B------:R-:W-:-:S08]  /*3f80*/  UMOV UR13, UR16 ;  /* 0x00000010000d7c82 */ /* 0x000fd00008000000 */
.L_x_69:
[----:B------:R-:W-:Y:S02]  /*3f90*/  UIADD3 UR15, UPT, UPT, UR15, 0x1, URZ ;  /* 0x000000010f0f7890 */ /* 0x000fe4000fffe0ff */
[----:B----4-:R-:W-:Y:S02]  /*3fa0*/  ULEA UR8, UR13, UR7, 0x3 ;  /* 0x000000070d087291 */ /* 0x010fe4000f8e18ff */
[----:B------:R-:W-:Y:S01]  /*3fb0*/  UISETP.NE.AND UP0, UPT, UR15, URZ, UPT ;  /* 0x000000ff0f00728c */ /* 0x000fe2000bf05270 */
[----:B--23--:R-:W-:Y:S10]  /*3fc0*/  @P2 BRA `(.L_x_67) ;  /* 0x00000000000c2947 */ /* 0x00cff40003800000 */
[----:B------:R-:W-:Y:S04]  /*3fd0*/  SHF.L.U32 R9, R8, 0x1f, RZ ;  /* 0x0000001f08097819 */ /* 0x000fe800000006ff */
[----:B------:R-:W3:Y:S02]  /*3fe0*/  SYNCS.PHASECHK.TRANS64.TRYWAIT P0, [UR8], R9 ;  /* 0x00000009ff0075a7 */ /* 0x000ee40008001108 */
[----:B---3--:R-:W-:Y:S05]  /*3ff0*/  @!P0 BRA `(.L_x_68) ;  /* 0x0000004c002c8947 */ /* 0x008fea0003800000 */
.L_x_67:
[----:B------:R-:W-:Y:S01]  /*4000*/  UISETP.NE.AND UP1, UPT, UR14, 0x1, UPT ;  /* 0x000000010e00788c */ /* 0x000fe2000bf25270 */
[----:B------:R-:W-:Y:S01]  /*4010*/  PLOP3.LUT P2, PT, PT, PT, PT, 0x80, 0x8 ;  /* 0x000000000008781c */ /* 0x000fe20003f4f070 */
[----:B------:R-:W-:Y:S01]  /*4020*/  UIADD3 UR16, UPT, UPT, UR13, 0x1, URZ ;  /* 0x000000010d107890 */ /* 0x000fe2000fffe0ff */
[----:B------:R-:W-:Y:S03]  /*4030*/  ELECT P1, URZ, PT ;  /* 0x0000000000ff782f */ /* 0x000fe60003820000 */
[----:B------:R-:W-:Y:S01]  /*4040*/  UISETP.NE.AND UP2, UPT, UR16, 0xd, UPT ;  /* 0x0000000d1000788c */ /* 0x000fe2000bf45270 */
[----:B------:R-:W-:Y:S01]  /*4050*/  PLOP3.LUT P0, PT, PT, PT, UP1, 0x80, 0x8 ;  /* 0x000000000008781c */ /* 0x000fe20003f0f018 */
[----:B------:R-:W-:Y:S02]  /*4060*/  ULEA UR28, UR13, UR19, 0x9 ;  /* 0x000000130d1c7291 */ /* 0x000fe4000f8e48ff */
[----:B------:R-:W-:Y:S02]  /*4070*/  USEL UR12, URZ, 0x1, UP2 ;  /* 0x00000001ff0c7887 */ /* 0x000fe40009000000 */
[----:B------:R-:W-:Y:S02]  /*4080*/  USEL UR16, UR16, URZ, UP2 ;  /* 0x000000ff10107287 */ /* 0x000fe40009000000 */
[----:B------:R-:W-:Y:S02]  /*4090*/  ULEA UR30, UR13, UR18, 0x9 ;  /* 0x000000120d1e7291 */ /* 0x000fe4000f8e48ff */
[----:B------:R-:W-:Y:S01]  /*40a0*/  @UP1 ULEA UR4, UR16, UR7, 0x3 ;  /* 0x0000000710041291 */ /* 0x000fe2000f8e18ff */
[----:B------:R-:W-:Y:S01]  /*40b0*/  LOP3.LUT R8, R8, UR12, RZ, 0x3c, !PT ;  /* 0x0000000c08087c12 */ /* 0x000fe2000f8e3cff */
[----:B------:R-:W-:Y:S02]  /*40c0*/  UIADD3 UR38, UPT, UPT, UR28, 0x80, URZ ;  /* 0x000000801c267890 */ /* 0x000fe4000fffe0ff */
[----:B------:R-:W-:Y:S01]  /*40d0*/  UIADD3 UR36, UPT, UPT, UR30, 0x80, URZ ;  /* 0x000000801e247890 */ /* 0x000fe2000fffe0ff */
[----:B--2---:R-:W-:Y:S01]  /*40e0*/  @P0 SHF.L.U32 R0, R8, 0x1f, RZ ;  /* 0x0000001f08000819 */ /* 0x004fe200000006ff */
[----:B------:R-:W-:Y:S02]  /*40f0*/  UIADD3 UR34, UPT, UPT, UR28, 0x100, URZ ;  /* 0x000001001c227890 */ /* 0x000fe4000fffe0ff */
[----:B------:R-:W-:Y:S01]  /*4100*/  UIADD3 UR32, UPT, UPT, UR30, 0x100, URZ ;  /* 0x000001001e207890 */ /* 0x000fe2000fffe0ff */
[----:B------:R4:W2:Y:S01]  /*4110*/  @P0 SYNCS.PHASECHK.TRANS64.TRYWAIT P2, [UR4], R0 ;  /* 0x00000000ff0005a7 */ /* 0x0008a20008041104 */
[----:B------:R-:W-:Y:S02]  /*4120*/  ELECT P0, URZ, PT ;  /* 0x0000000000ff782f */ /* 0x000fe40003800000 */
[C---:B-----5:R-:W-:Y:S01]  /*4130*/  @P1 R2UR.BROADCAST UR4, R3.reuse ;  /* 0x00000000030412ca */ /* 0x060fe200008e0000 */
[----:B------:R-:W-:Y:S10]  /*4140*/  UIADD3 UR8, UPT, UPT, UR8, 0x68, URZ ;  /* 0x0000006808087890 */ /* 0x000ff4000fffe0ff */
[C---:B------:R-:W-:Y:S02]  /*4150*/  @P0 R2UR.BROADCAST UR12, R3.reuse ;  /* 0x00000000030c02ca */ /* 0x040fe400008e0000 */
[----:B------:R-:W-:Y:S01]  /*4160*/  ELECT P0, URZ, PT ;  /* 0x0000000000ff782f */ /* 0x000fe20003800000 */
[----:B------:R-:W-:Y:S01]  /*4170*/  UIADD3 UR14, UPT, UPT, UR14, -0x1, URZ ;  /* 0xffffffff0e0e7890 */ /* 0x000fe2000fffe0ff */
[----:B------:R-:W-:Y:S01]  /*4180*/  UMOV UR29, 0x40004040 ;  /* 0x40004040001d7882 */ /* 0x000fe20000000000 */
[----:B------:R-:W-:Y:S01]  /*4190*/  UMOV UR31, 0x40004040 ;  /* 0x40004040001f7882 */ /* 0x000fe20000000000 */
[----:B------:R-:W-:Y:S01]  /*41a0*/  UMOV UR39, 0x40004040 ;  /* 0x4000404000277882 */ /* 0x000fe20000000000 */
[----:B------:R-:W-:Y:S01]  /*41b0*/  UMOV UR37, 0x40004040 ;  /* 0x4000404000257882 */ /* 0x000fe20000000000 */
[----:B------:R-:W-:Y:S01]  /*41c0*/  UMOV UR35, 0x40004040 ;  /* 0x4000404000237882 */ /* 0x000fe20000000000 */
[----:B------:R-:W-:Y:S01]  /*41d0*/  UMOV UR33, 0x40004040 ;  /* 0x4000404000217882 */ /* 0x000fe20000000000 */
[----:B------:R3:W-:Y:S01]  /*41e0*/  UTCHMMA gdesc[UR28], gdesc[UR30], tmem[UR4], tmem[UR26], idesc[UR27], UP4 ;  /* 0x00ff1a1e1c0075ea */ /* 0x0007e2000a000004 */
[----:B------:R-:W-:Y:S02]  /*41f0*/  UPLOP3.LUT UP4, UPT, UPT, UPT, UPT, 0x80, 0x8 ;  /* 0x000000000008789c */ /* 0x000fe40003f8f070 */
[----:B------:R1:W-:Y:S01]  /*4200*/  UTCHMMA gdesc[UR38], gdesc[UR36], tmem[UR12], tmem[UR24], idesc[UR25], UPT ;  /* 0x00ff1824260075ea */ /* 0x0003e2000b80000c */
[----:B------:R-:W-:Y:S01]  /*4210*/  UMOV UR13, UR16 ;  /* 0x00000010000d7c82 */ /* 0x000fe20008000000 */
[----:B---3--:R-:W-:Y:S01]  /*4220*/  UIADD3 UR28, UPT, UPT, UR28, 0x180, URZ ;  /* 0x000001801c1c7890 */ /* 0x008fe2000fffe0ff */
[C---:B------:R-:W-:Y:S02]  /*4230*/  @P0 R2UR.BROADCAST UR4, R3.reuse ;  /* 0x00000000030402ca */ /* 0x040fe400008e0000 */
[----:B------:R-:W-:Y:S11]  /*4240*/  ELECT P0, URZ, PT ;  /* 0x0000000000ff782f */ /* 0x000ff60003800000 */
[----:B------:R-:W-:Y:S02]  /*4250*/  @!UPT UIADD3 URZ, UPT, UPT, URZ, URZ, URZ ;  /* 0x000000fffffff290 */ /* 0x000fe4000fffe0ff */
[----:B-1----:R-:W-:Y:S01]  /*4260*/  @P0 R2UR.BROADCAST UR12, R3 ;  /* 0x00000000030c02ca */ /* 0x002fe200008e0000 */
[----:B------:R-:W-:Y:S01]  /*4270*/  UIADD3 UR30, UPT, UPT, UR30, 0x180, URZ ;  /* 0x000001801e1e7890 */ /* 0x000fe2000fffe0ff */
[----:B------:R4:W-:Y:S11]  /*4280*/  UTCHMMA gdesc[UR34], gdesc[UR32], tmem[UR4], tmem[UR22], idesc[UR23], UPT ;  /* 0x00ff1620220075ea */ /* 0x0009f6000b800004 */
[----:B------:R4:W-:Y:S01]  /*4290*/  UTCHMMA gdesc[UR28], gdesc[UR30], tmem[UR12], tmem[UR20], idesc[UR21], UPT ;  /* 0x00ff141e1c0075ea */ /* 0x0009e2000b80000c */
[----:B------:R4:W-:Y:S01]  /*42a0*/  UTCBAR.MULTICAST [UR8], URZ, UR10 ;  /* 0x000000ff080073e9 */ /* 0x0009e2000800080a */
[----:B------:R-:W-:Y:S05]  /*42b0*/  BRA.U UP0, `(.L_x_69) ;  /* 0xfffffffd00347547 */ /* 0x000fea000b83ffff */
.L_x_66:
[----:B------:R-:W-:Y:S01]  /*42c0*/  UIADD3 UR17, UPT, UPT, UR17, 0x1, URZ ;  /* 0x0000000111117890 */ /* 0x000fe2000fffe0ff */
[----:B------:R-:W-:Y:S01]  /*42d0*/  LOP3.LUT P0, RZ, R6, 0x1, RZ, 0xc0, !PT ;  /* 0x0000000106ff7812 */ /* 0x000fe2000780c0ff */
[----:B------:R-:W-:Y:S01]  /*42e0*/  UIADD3 UR9, UPT, UPT, UR9, 0x120, URZ ;  /* 0x0000012009097890 */ /* 0x000fe2000fffe0ff */
[----:B------:R-:W-:Y:S01]  /*42f0*/  LOP3.LUT R10, R10, 0x1, RZ, 0x3c, !PT ;  /* 0x000000010a0a7812 */ /* 0x000fe200078e3cff */
[----:B------:R-:W-:-:S04]  /*4300*/  UISETP.NE.AND UP0, UPT, UR17, 0x2, UPT ;  /* 0x000000021100788c */ /* 0x000fc8000bf05270 */
[----:B----4-:R-:W-:Y:S02]  /*4310*/  USEL UR4, URZ, 0x1, UP0 ;  /* 0x00000001ff047887 */ /* 0x010fe40008000000 */
[----:B------:R-:W-:Y:S01]  /*4320*/  USEL UR17, UR17, URZ, UP0 ;  /* 0x000000ff11117287 */ /* 0x000fe20008000000 */
[----:B------:R3:W-:Y:S03]  /*4330*/  UTCBAR [UR9], URZ ;  /* 0x000000ff090073e9 */ /* 0x0007e600080000ff */
[----:B------:R-:W-:Y:S01]  /*4340*/  LOP3.LUT R11, R11, UR4, RZ, 0x3c, !PT ;  /* 0x000000040b0b7c12 */ /* 0x000fe2000f8e3cff */
[----:B------:R-:W-:Y:S07]  /*4350*/  @P0 BRA `(.L_x_70) ;  /* 0xfffffff800a40947 */ /* 0x000fee000383ffff */
[----:B------:R-:W4:Y:S01]  /*4360*/  S2UR UR4, SR_CgaCtaId ;  /* 0x00000000000479c3 */ /* 0x000f220000008800 */
[----:B------:R-:W-:Y:S01]  /*4370*/  ELECT P0, URZ, PT ;  /* 0x0000000000ff782f */ /* 0x000fe20003800000 */
[----:B--2---:R-:W-:Y:S01]  /*4380*/  IMAD.MOV.U32 R0, RZ, RZ, 0x1 ;  /* 0x00000001ff007424 */ /* 0x004fe200078e00ff */
[----:B------:R-:W-:Y:S01]  /*4390*/  UIADD3 UR7, UPT, UPT, UR7, 0x130, URZ ;  /* 0x0000013007077890 */ /* 0x000fe2000fffe0ff */
[----:B------:R-:W-:Y:S01]  /*43a0*/  SHF.L.U32 R3, R11, 0x1f, RZ ;  /* 0x0000001f0b037819 */ /* 0x000fe200000006ff */
[----:B------:R-:W-:-:S03]  /*43b0*/  UMOV UR5, 0x40 ;  /* 0x0000004000057882 */ /* 0x000fc60000000000 */
[----:B------:R-:W-:Y:S01]  /*43c0*/  UVIRTCOUNT.DEALLOC.SMPOOL 0x80 ;  /* 0x000000800000784c */ /* 0x000fe20000000000 */
[----:B----4-:R-:W-:Y:S02]  /*43d0*/  ULEA UR4, UR4, UR5, 0x18 ;  /* 0x0000000504047291 */ /* 0x010fe4000f8ec0ff */
[----:B------:R-:W-:-:S07]  /*43e0*/  ULEA UR5, UR17, UR7, 0x3 ;  /* 0x0000000711057291 */ /* 0x000fce000f8e18ff */
[----:B------:R2:W-:Y:S02]  /*43f0*/  @P0 STS.U8 [UR4+0x1c], R0 ;  /* 0x00001c00ff000988 */ /* 0x0005e40008000004 */
[----:B------:R-:W4:Y:S02]  /*4400*/  SYNCS.PHASECHK.TRANS64.TRYWAIT P0, [UR5], R3 ;  /* 0x00000003ff0075a7 */ /* 0x000f240008001105 */
[----:B--2-4-:R-:W-:Y:S05]  /*4410*/  @!P0 BRA `(.L_x_71) ;  /* 0x00000048003c8947 */ /* 0x014fea0003800000 */
.L_x_162:
[----:B------:R-:W-:-:S04]  /*4420*/  UIADD3 UR6, UPT, UPT, UR17, 0x1, URZ ;  /* 0x0000000111067890 */ /* 0x000fc8000fffe0ff */
[----:B------:R-:W-:-:S04]  /*4430*/  UISETP.NE.AND UP0, UPT, UR6, 0x2, UPT ;  /* 0x000000020600788c */ /* 0x000fc8000bf05270 */
[----:B------:R-:W-:Y:S02]  /*4440*/  USEL UR5, URZ, 0x1, UP0 ;  /* 0x00000001ff057887 */ /* 0x000fe40008000000 */
[----:B------:R-:W-:-:S04]  /*4450*/  USEL UR6, UR6, URZ, UP0 ;  /* 0x000000ff06067287 */ /* 0x000fc80008000000 */
[----:B------:R-:W-:Y:S01]  /*4460*/  ULEA UR6, UR6, UR7, 0x3 ;  /* 0x0000000706067291 */ /* 0x000fe2000f8e18ff */
[----:B--2---:R-:W-:-:S04]  /*4470*/  LOP3.LUT R3, R11, UR5, RZ, 0x3c, !PT ;  /* 0x000000050b037c12 */ /* 0x004fc8000f8e3cff */
[----:B------:R-:W-:-:S04]  /*4480*/  SHF.L.U32 R3, R3, 0x1f, RZ ;  /* 0x0000001f03037819 */ /* 0x000fc800000006ff */
[----:B------:R-:W2:Y:S02]  /*4490*/  SYNCS.PHASECHK.TRANS64.TRYWAIT P0, [UR6], R3 ;  /* 0x00000003ff0075a7 */ /* 0x000ea40008001106 */
[----:B--2---:R-:W-:Y:S05]  /*44a0*/  @!P0 BRA `(.L_x_72) ;  /* 0x0000004800308947 */ /* 0x004fea0003800000 */
.L_x_164:
[----:B------:R-:W-:Y:S01]  /*44b0*/  NOP ;  /* 0x0000000000007918 */ /* 0x000fe20000000000 */
[----:B--2---:R-:W2:Y:S01]  /*44c0*/  LDS R0, [UR4+0x14] ;  /* 0x00001404ff007984 */ /* 0x004ea20008000800 */
[----:B------:R-:W-:Y:S01]  /*44d0*/  LOP3.LUT R2, R2, 0xffff, RZ, 0xc0, !PT ;  /* 0x0000ffff02027812 */ /* 0x000fe200078ec0ff */
[----:B------:R-:W-:Y:S02]  /*44e0*/  IMAD.MOV.U32 R3, RZ, RZ, 0xffff ;  /* 0x0000ffffff037424 */ /* 0x000fe400078e00ff */
[----:B------:R-:W-:Y:S01]  /*44f0*/  IMAD.MOV.U32 R5, RZ, RZ, 0x1 ;  /* 0x00000001ff057424 */ /* 0x000fe200078e00ff */
[----:B------:R-:W-:-:S04]  /*4500*/  SHF.R.U32.HI R2, RZ, 0x5, R2 ;  /* 0x00000005ff027819 */ /* 0x000fc80000011602 */
[-C--:B------:R-:W-:Y:S02]  /*4510*/  SHF.L.U32 R3, R3, R2.reuse, RZ ;  /* 0x0000000203037219 */ /* 0x080fe400000006ff */
[----:B------:R-:W-:Y:S02]  /*4520*/  SHF.L.U32 R5, R5, R2, RZ ;  /* 0x0000000205057219 */ /* 0x000fe400000006ff */
[----:B--2---:R-:W-:-:S04]  /*4530*/  LOP3.LUT R0, R0, R3, RZ, 0xc0, !PT ;  /* 0x0000000300007212 */ /* 0x004fc800078ec0ff */
[----:B------:R-:W-:-:S13]  /*4540*/  ISETP.NE.AND P0, PT, R0, R3, PT ;  /* 0x000000030000720c */ /* 0x000fda0003f05270 */
[----:B------:R-:W-:Y:S05]  /*4550*/  @P0 BRA `(.L_x_73) ;  /* 0x00000000005c0947 */ /* 0x000fea0003800000 */
[----:B------:R-:W2:Y:S02]  /*4560*/  LDS R0, [UR4+0x18] ;  /* 0x00001804ff007984 */ /* 0x000ea40008000800 */
[----:B--2---:R-:W-:-:S04]  /*4570*/  LOP3.LUT R0, R0, R5, RZ, 0xc0, !PT ;  /* 0x0000000500007212 */ /* 0x004fc800078ec0ff */
[----:B------:R-:W-:-:S13]  /*4580*/  ISETP.NE.AND P0, PT, R0, R5, PT ;  /* 0x000000050000720c */ /* 0x000fda0003f05270 */
[----:B------:R-:W-:Y:S05]  /*4590*/  @P0 BRA `(.L_x_74) ;  /* 0x0000000000400947 */ /* 0x000fea0003800000 */
[----:B------:R-:W-:Y:S01]  /*45a0*/  R2UR UR8, R3 ;  /* 0x00000000030872ca */ /* 0x000fe200000e0000 */
[----:B------:R-:W2:Y:S01]  /*45b0*/  S2R R2, SR_LANEID ;  /* 0x0000000000027919 */ /* 0x000ea20000000000 */
[----:B------:R-:W-:Y:S01]  /*45c0*/  LOP3.LUT R5, RZ, R5, RZ, 0x33, !PT ;  /* 0x00000005ff057212 */ /* 0x000fe200078e33ff */
[----:B------:R-:W-:Y:S02]  /*45d0*/  VOTEU.ANY UR7, UPT, PT ;  /* 0x0000000000077886 */ /* 0x000fe400038e0100 */
[----:B------:R-:W-:Y:S01]  /*45e0*/  UFLO.U32 UR7, UR7 ;  /* 0x00000007000772bd */ /* 0x000fe200080e0000 */
[----:B------:R-:W4:Y:S07]  /*45f0*/  REDUX UR5, R5 ;  /* 0x00000000050573c4 */ /* 0x000f2e0000000000 */
[----:B------:R-:W-:-:S06]  /*4600*/  ULOP3.LUT UR8, URZ, UR8, URZ, 0x33, !UPT ;  /* 0x00000008ff087292 */ /* 0x000fcc000f8e33ff */
[----:B------:R-:W-:-:S04]  /*4610*/  IMAD.U32 R0, RZ, RZ, UR8 ;  /* 0x00000008ff007e24 */ /* 0x000fc8000f8e00ff */
[----:B------:R-:W1:Y:S02]  /*4620*/  REDUX UR6, R0 ;  /* 0x00000000000673c4 */ /* 0x000e640000000000 */
[----:B------:R1:W-:Y:S01]  /*4630*/  UTCATOMSWS.AND URZ, UR8 ;  /* 0x0000000800ff79e3 */ /* 0x0003e20008000000 */
[----:B--2---:R-:W-:Y:S01]  /*4640*/  ISETP.EQ.U32.AND P0, PT, R2, UR7, PT ;  /* 0x0000000702007c0c */ /* 0x004fe2000bf02070 */
[----:B----4-:R-:W-:Y:S02]  /*4650*/  IMAD.U32 R2, RZ, RZ, UR5 ;  /* 0x00000005ff027e24 */ /* 0x010fe4000f8e00ff */
[----:B-1----:R-:W-:-:S10]  /*4660*/  IMAD.U32 R3, RZ, RZ, UR6 ;  /* 0x00000006ff037e24 */ /* 0x002fd4000f8e00ff */
[----:B------:R1:W-:Y:S04]  /*4670*/  @P0 ATOMS.AND RZ, [UR4+0x14], R3 ;  /* 0x00001403ffff098c */ /* 0x0003e8000a800004 */
[----:B------:R1:W-:Y:S01]  /*4680*/  @P0 ATOMS.AND RZ, [UR4+0x18], R2 ;  /* 0x00001802ffff098c */ /* 0x0003e2000a800004 */
[----:B------:R-:W-:Y:S05]  /*4690*/  BRA `(.L_x_75) ;  /* 0x0000000000147947 */ /* 0x000fea0003800000 */
.L_x_74:
[----:B------:R-:W-:Y:S02]  /*46a0*/  MOV R2, 0x46c0 ;  /* 0x000046c000027802 */ /* 0x000fe40000000f00 */
[----:B-1-3-5:R-:W-:Y:S05]  /*46b0*/  CALL.REL.NOINC `($__internal_0_$__cuda_sm10x_tcgen05_guardrail_trap_col_being_dealloced_not_returned_by_alloc) ;  /* 0x0000004800a87944 */ /* 0x02afea0003c00000 */
[----:B------:R-:W-:Y:S05]  /*46c0*/  BRA `(.L_x_75) ;  /* 0x0000000000087947 */ /* 0x000fea0003800000 */
.L_x_73:
[----:B------:R-:W-:Y:S02]  /*46d0*/  MOV R2, 0x46f0 ;  /* 0x000046f000027802 */ /* 0x000fe40000000f00 */
[----:B-1-3-5:R-:W-:Y:S05]  /*46e0*/  CALL.REL.NOINC `($__internal_2_$__cuda_sm10x_tcgen05_guardrail_trap_unallocated_columns_being_dealloced) ;  /* 0x0000004800b47944 */ /* 0x02afea0003c00000 */
.L_x_75:
[----:B------:R-:W-:Y:S01]  /*46f0*/  NOP ;  /* 0x0000000000007918 */ /* 0x000fe20000000000 */
[----:B---3--:R-:W-:Y:S05]  /*4700*/  EXIT ;  /* 0x000000000000794d */ /* 0x008fea0003800000 */
.L_x_59:
[----:B------:R-:W2:Y:S01]  /*4710*/  LDC R3, c[0x0][0x384] ;  /* 0x0000e100ff037b82 */ /* 0x000ea20000000800 */
[----:B------:R-:W-:Y:S01]  /*4720*/  UISETP.NE.OR UP6, UPT, UR4, 0x3, !UP6 ;  /* 0x000000030400788c */ /* 0x000fe2000f7c5670 */
[----:B--2---:R-:W-:-:S08]  /*4730*/  IADD3 R3, PT, PT, R3, 0x3f, RZ ;  /* 0x0000003f03037810 */ /* 0x004fd00007ffe0ff */
[----:B------:R-:W-:Y:S05]  /*4740*/  BRA.U UP6, `(.L_x_76) ;  /* 0x00000015060c7547 */ /* 0x000fea000b800000 */
[----:B------:R-:W2:Y:S01]  /*4750*/  LDC R25, c[0x0][0x38c] ;  /* 0x0000e300ff197b82 */ /* 0x000ea20000000800 */
[----:B------:R-:W3:Y:S01]  /*4760*/  LDCU.64 UR6, c[0x0][0x988] ;  /* 0x00013100ff0677ac */ /* 0x000ee20008000a00 */
[----:B------:R-:W-:Y:S01]  /*4770*/  SHF.R.S32.HI R8, RZ, 0x1f, R3 ;  /* 0x0000001fff087819 */ /* 0x000fe20000011403 */
[----:B------:R-:W-:Y:S01]  /*4780*/  IMAD.MOV.U32 R40, RZ, RZ, 0x1 ;  /* 0x00000001ff287424 */ /* 0x000fe200078e00ff */
[----:B------:R-:W4:Y:S02]  /*4790*/  LDCU.64 UR4, c[0x0][0x990] ;  /* 0x00013200ff0477ac */ /* 0x000f240008000a00 */
[----:B-----5:R-:W-:Y:S01]  /*47a0*/  LEA.HI R33, R8, R3, RZ, 0x6 ;  /* 0x0000000308217211 */ /* 0x020fe200078f30ff */
[----:B------:R-:W-:Y:S01]  /*47b0*/  IMAD.MOV.U32 R31, RZ, RZ, RZ ;  /* 0x000000ffff1f7224 */ /* 0x000fe200078e00ff */
[----:B------:R-:W1:Y:S01]  /*47c0*/  LDC R27, c[0x0][0x388] ;  /* 0x0000e200ff1b7b82 */ /* 0x000e620000000800 */
[----:B------:R-:W-:Y:S01]  /*47d0*/  UMOV UR17, 0x400 ;  /* 0x0000040000117882 */ /* 0x000fe20000000000 */
[----:B------:R-:W-:Y:S01]  /*47e0*/  IMAD.MOV.U32 R30, RZ, RZ, 0x1000 ;  /* 0x00001000ff1e7424 */ /* 0x000fe200078e00ff */
[----:B------:R-:W-:Y:S01]  /*47f0*/  ULEA UR17, UR46, UR17, 0x18 ;  /* 0x000000112e117291 */ /* 0x000fe2000f8ec0ff */
[----:B------:R-:W-:Y:S01]  /*4800*/  SHF.R.S32.HI R33, RZ, 0x6, R33 ;  /* 0x00000006ff217819 */ /* 0x000fe20000011421 */
[----:B------:R-:W-:-:S02]  /*4810*/  USEL UR18, URZ, 0x1, UP5 ;  /* 0x00000001ff127887 */ /* 0x000fc4000a800000 */
[----:B------:R-:W-:Y:S01]  /*4820*/  UIADD3 UR16, UPT, UPT, UR17, 0x118, URZ ;  /* 0x0000011811107890 */ /* 0x000fe2000fffe0ff */
[----:B------:R-:W1:Y:S01]  /*4830*/  LDC R0, c[0x0][0xc30] ;  /* 0x00030c00ff007b82 */ /* 0x000e620000000800 */
[----:B------:R-:W-:Y:S02]  /*4840*/  UPLOP3.LUT UP2, UPT, UPT, UPT, UPT, 0x40, 0x4 ;  /* 0x000000000004789c */ /* 0x000fe40003f4e870 */
[----:B---3--:R-:W-:Y:S02]  /*4850*/  UISETP.NE.U32.AND UP1, UPT, UR6, URZ, UPT ;  /* 0x000000ff0600728c */ /* 0x008fe4000bf25070 */
[----:B------:R-:W-:Y:S02]  /*4860*/  UPRMT UR16, URZ, 0x654, UR16 ;  /* 0x00000654ff107896 */ /* 0x000fe40008000010 */
[----:B------:R-:W-:Y:S01]  /*4870*/  UISETP.NE.AND.EX UP1, UPT, UR7, URZ, UPT, UP1 ;  /* 0x000000ff0700728c */ /* 0x000fe2000bf25310 */
[----:B------:R-:W3:Y:S01]  /*4880*/  LDC R29, c[0x0][0x370] ;  /* 0x0000dc00ff1d7b82 */ /* 0x000ee20000000800 */
[C---:B--2---:R-:W-:Y:S01]  /*4890*/  R2UR UR7, R25.reuse ;  /* 0x00000000190772ca */ /* 0x044fe200000e0000 */
[----:B----4-:R-:W-:Y:S01]  /*48a0*/  UISETP.NE.U32.AND UP4, UPT, UR4, URZ, UPT ;  /* 0x000000ff0400728c */ /* 0x010fe2000bf85070 */
[----:B------:R-:W-:Y:S01]  /*48b0*/  R2UR UR6, R25 ;  /* 0x00000000190672ca */ /* 0x000fe200000e0000 */
[----:B------:R-:W-:-:S02]  /*48c0*/  UMOV UR20, URZ ;  /* 0x000000ff00147c82 */ /* 0x000fc40008000000 */
[----:B------:R-:W-:Y:S02]  /*48d0*/  UISETP.NE.AND.EX UP4, UPT, UR5, URZ, UPT, UP4 ;  /* 0x000000ff0500728c */ /* 0x000fe4000bf85340 */
[----:B------:R-:W2:Y:S01]  /*48e0*/  LDC R2, c[0x0][0xc0c] ;  /* 0x00030300ff027b82 */ /* 0x000ea20000000800 */
[----:B-1----:R-:W-:-:S07]  /*48f0*/  R2UR UR15, R27 ;  /* 0x000000001b0f72ca */ /* 0x002fce00000e0000 */
[----:B------:R-:W1:Y:S01]  /*4900*/  LDC R24, c[0x0][0xc20] ;  /* 0x00030800ff187b82 */ /* 0x000e620000000800 */
[----:B------:R-:W-:-:S07]  /*4910*/  ISETP.NE.AND P1, PT, R0, 0x1, PT ;  /* 0x000000010000780c */ /* 0x000fce0003f25270 */
[----:B------:R-:W4:Y:S08]  /*4920*/  LDC.64 R36, c[0x0][0x348] ;  /* 0x0000d200ff247b82 */ /* 0x000f300000000a00 */
[----:B------:R-:W1:Y:S08]  /*4930*/  LDC.64 R16, c[0x0][0xc10] ;  /* 0x00030400ff107b82 */ /* 0x000e700000000a00 */
[----:B------:R-:W1:Y:S08]  /*4940*/  LDC.64 R6, c[0x0][0xc18] ;  /* 0x00030600ff067b82 */ /* 0x000e700000000a00 */
[----:B------:R-:W1:Y:S08]  /*4950*/  LDC.64 R4, c[0x0][0xc28] ;  /* 0x00030a00ff047b82 */ /* 0x000e700000000a00 */
[----:B--23--:R-:W1:Y:S02]  /*4960*/  LDC R28, c[0x0][0x374] ;  /* 0x0000dd00ff1c7b82 */ /* 0x00ce640000000800 */
.L_x_85:
[-C--:B------:R-:W-:Y:S02]  /*4970*/  IABS R3, R33.reuse ;  /* 0x0000002100037213 */ /* 0x080fe40000000000 */
[----:B------:R-:W-:Y:S02]  /*4980*/  SHF.L.U32 R0, R31, 0x1f, RZ ;  /* 0x0000001f1f007819 */ /* 0x000fe400000006ff */
[----:B--2---:R-:W2:Y:S01]  /*4990*/  I2F.RP R12, R3 ;  /* 0x00000003000c7306 */ /* 0x004ea20000209400 */
[----:B------:R-:W-:Y:S01]  /*49a0*/  IABS R11, R33 ;  /* 0x00000021000b7213 */ /* 0x000fe20000000000 */
[----:B------:R-:W3:Y:S04]  /*49b0*/  SYNCS.PHASECHK.TRANS64.TRYWAIT P2, [UR17+0x110], R0 ;  /* 0x00011000ff0075a7 */ /* 0x000ee80008041111 */
[----:B------:R-:W-:Y:S04]  /*49c0*/  IMAD.MOV R11, RZ, RZ, -R11 ;  /* 0x000000ffff0b7224 */ /* 0x000fe800078e0a0b */
[----:B--2---:R-:W2:Y:S02]  /*49d0*/  MUFU.RCP R9, R12 ;  /* 0x0000000c00097308 */ /* 0x004ea40000001000 */
[----:B--2---:R-:W-:Y:S01]  /*49e0*/  VIADD R14, R9, 0xffffffe ;  /* 0x0ffffffe090e7836 */ /* 0x004fe20000000000 */
[----:B------:R-:W-:Y:S07]  /*49f0*/  IABS R9, R27 ;  /* 0x0000001b00097213 */ /* 0x000fee0000000000 */
[----:B------:R-:W2:Y:S10]  /*4a00*/  F2I.FTZ.U32.TRUNC.NTZ R15, R14 ;  /* 0x0000000e000f7305 */ /* 0x000eb4000021f000 */
[----:B------:R-:W5:Y:S01]  /*4a10*/  I2F.RP R12, R9 ;  /* 0x00000009000c7306 */ /* 0x000f620000209400 */
[--C-:B--2---:R-:W-:Y:S02]  /*4a20*/  IMAD.MOV R10, RZ, RZ, -R15.reuse ;  /* 0x000000ffff0a7224 */ /* 0x104fe400078e0a0f */
[----:B------:R-:W-:Y:S02]  /*4a30*/  IMAD.MOV.U32 R14, RZ, RZ, RZ ;  /* 0x000000ffff0e7224 */ /* 0x000fe400078e00ff */
[----:B------:R-:W-:Y:S01]  /*4a40*/  IMAD R21, R10, R3, RZ ;  /* 0x000000030a157224 */ /* 0x000fe200078e02ff */
[----:B------:R-:W-:Y:S04]  /*4a50*/  IABS R10, R18 ;  /* 0x00000012000a7213 */ /* 0x000fe80000000000 */
[----:B-----5:R-:W2:Y:S01]  /*4a60*/  MUFU.RCP R12, R12 ;  /* 0x0000000c000c7308 */ /* 0x020ea20000001000 */
[----:B------:R-:W-:Y:S06]  /*4a70*/  IMAD.HI.U32 R15, R15, R21, R14 ;  /* 0x000000150f0f7227 */ /* 0x000fec00078e000e */
[----:B------:R-:W-:Y:S04]  /*4a80*/  IMAD.HI.U32 R34, R15, R10, RZ ;  /* 0x0000000a0f227227 */ /* 0x000fe800078e00ff */
[----:B------:R-:W-:Y:S05]  /*4a90*/  IMAD R10, R34, R11, R10 ;  /* 0x0000000b220a7224 */ /* 0x000fea00078e020a */
[----:B------:R-:W-:Y:S01]  /*4aa0*/  ISETP.GT.U32.AND P3, PT, R3, R10, PT ;  /* 0x0000000a0300720c */ /* 0x000fe20003f64070 */
[----:B--2---:R-:W-:Y:S04]  /*4ab0*/  VIADD R14, R12, 0xffffffe ;  /* 0x0ffffffe0c0e7836 */ /* 0x004fe80000000000 */
[----:B------:R-:W2:Y:S08]  /*4ac0*/  F2I.FTZ.U32.TRUNC.NTZ R11, R14 ;  /* 0x0000000e000b7305 */ /* 0x000eb0000021f000 */
[-C--:B------:R-:W-:Y:S01]  /*4ad0*/  @!P3 IADD3 R10, PT, PT, R10, -R3.reuse, RZ ;  /* 0x800000030a0ab210 */ /* 0x080fe20007ffe0ff */
[----:B------:R-:W-:Y:S01]  /*4ae0*/  @!P3 VIADD R34, R34, 0x1 ;  /* 0x000000012222b836 */ /* 0x000fe20000000000 */
[----:B------:R-:W-:Y:S02]  /*4af0*/  ISETP.NE.AND P3, PT, R33, RZ, PT ;  /* 0x000000ff2100720c */ /* 0x000fe40003f65270 */
[----:B------:R-:W-:Y:S01]  /*4b00*/  ISETP.GE.U32.AND P4, PT, R10, R3, PT ;  /* 0x000000030a00720c */ /* 0x000fe20003f86070 */
[----:B------:R-:W-:Y:S01]  /*4b10*/  IMAD.MOV.U32 R10, RZ, RZ, RZ ;  /* 0x000000ffff0a7224 */ /* 0x000fe200078e00ff */
[----:B------:R-:W-:Y:S04]  /*4b20*/  LOP3.LUT R3, R18, R33, RZ, 0x3c, !PT ;  /* 0x0000002112037212 */ /* 0x000fe800078e3cff */
[----:B------:R-:W-:Y:S02]  /*4b30*/  ISETP.GE.AND P0, PT, R3, RZ, PT ;  /* 0x000000ff0300720c */ /* 0x000fe40003f06270 */
[----:B--2---:R-:W-:Y:S05]  /*4b40*/  IADD3 R3, PT, PT, RZ, -R11, RZ ;  /* 0x8000000bff037210 */ /* 0x004fea0007ffe0ff */
[----:B------:R-:W-:Y:S02]  /*4b50*/  @P4 VIADD R34, R34, 0x1 ;  /* 0x0000000122224836 */ /* 0x000fe40000000000 */
[----:B------:R-:W-:Y:S04]  /*4b60*/  IMAD R3, R3, R9, RZ ;  /* 0x0000000903037224 */ /* 0x000fe800078e02ff */
[----:B------:R-:W-:Y:S01]  /*4b70*/  @!P0 IMAD.MOV R34, RZ, RZ, -R34 ;  /* 0x000000ffff228224 */ /* 0x000fe200078e0a22 */
[----:B------:R-:W-:Y:S01]  /*4b80*/  @!P3 LOP3.LUT R34, RZ, R33, RZ, 0x33, !PT ;  /* 0x00000021ff22b212 */ /* 0x000fe200078e33ff */
[----:B------:R-:W-:Y:S01]  /*4b90*/  IMAD.HI.U32 R3, R11, R3, R10 ;  /* 0x000000030b037227 */ /* 0x000fe200078e000a */
[----:B------:R-:W-:Y:S02]  /*4ba0*/  IABS R10, R25 ;  /* 0x00000019000a7213 */ /* 0x000fe40000000000 */
[----:B------:R-:W-:Y:S02]  /*4bb0*/  IABS R12, R34 ;  /* 0x00000022000c7213 */ /* 0x000fe40000000000 */
[----:B------:R-:W2:Y:S01]  /*4bc0*/  I2F.RP R11, R10 ;  /* 0x0000000a000b7306 */ /* 0x000ea20000209400 */
[----:B------:R-:W-:Y:S02]  /*4bd0*/  ISETP.NE.AND P3, PT, R27, RZ, PT ;  /* 0x000000ff1b00720c */ /* 0x000fe40003f65270 */
[----:B------:R-:W-:Y:S05]  /*4be0*/  IMAD.HI.U32 R32, R3, R12, RZ ;  /* 0x0000000c03207227 */ /* 0x000fea00078e00ff */
[----:B------:R-:W-:Y:S05]  /*4bf0*/  IADD3 R3, PT, PT, -R32, RZ, RZ ;  /* 0x000000ff20037210 */ /* 0x000fea0007ffe1ff */
[C---:B------:R-:W-:Y:S01]  /*4c00*/  IMAD R12, R9.reuse, R3, R12 ;  /* 0x00000003090c7224 */ /* 0x040fe200078e020c */
[----:B------:R-:W-:Y:S01]  /*4c10*/  LOP3.LUT R3, R34, R27, RZ, 0x3c, !PT ;  /* 0x0000001b22037212 */ /* 0x000fe200078e3cff */
[----:B--2---:R-:W2:Y:S03]  /*4c20*/  MUFU.RCP R11, R11 ;  /* 0x0000000b000b7308 */ /* 0x004ea60000001000 */
[----:B------:R-:W-:Y:S11]  /*4c30*/  ISETP.GT.U32.AND P0, PT, R9, R12, PT ;  /* 0x0000000c0900720c */ /* 0x000ff60003f04070 */
[----:B------:R-:W-:Y:S02]  /*4c40*/  @!UPT UIADD3 URZ, UPT, UPT, URZ, URZ, URZ ;  /* 0x000000fffffff290 */ /* 0x000fe4000fffe0ff */
[----:B------:R-:W-:Y:S01]  /*4c50*/  @!P0 IMAD.IADD R12, R12, 0x1, -R9 ;  /* 0x000000010c0c8824 */ /* 0x000fe200078e0a09 */
[----:B------:R-:W-:Y:S02]  /*4c60*/  @!P0 IADD3 R32, PT, PT, R32, 0x1, RZ ;  /* 0x0000000120208810 */ /* 0x000fe40007ffe0ff */
[----:B------:R-:W-:Y:S02]  /*4c70*/  ISETP.GE.AND P0, PT, R3, RZ, PT ;  /* 0x000000ff0300720c */ /* 0x000fe40003f06270 */
[----:B------:R-:W-:Y:S01]  /*4c80*/  ISETP.GE.U32.AND P4, PT, R12, R9, PT ;  /* 0x000000090c00720c */ /* 0x000fe20003f86070 */
[----:B--2---:R-:W-:Y:S06]  /*4c90*/  VIADD R9, R11, 0xffffffe ;  /* 0x0ffffffe0b097836 */ /* 0x004fec0000000000 */
[----:B------:R-:W2:Y:S06]  /*4ca0*/  F2I.FTZ.U32.TRUNC.NTZ R9, R9 ;  /* 0x0000000900097305 */ /* 0x000eac000021f000 */
[----:B------:R-:W-:Y:S01]  /*4cb0*/  @P4 VIADD R32, R32, 0x1 ;  /* 0x0000000120204836 */ /* 0x000fe20000000000 */
[----:B---3--:R-:W-:Y:S06]  /*4cc0*/  @!P2 BRA `(.L_x_77) ;  /* 0x000000400040a947 */ /* 0x008fec0003800000 */
.L_x_166:
[----:B--2---:R-:W-:Y:S01]  /*4cd0*/  MOV R15, R9 ;  /* 0x00000009000f7202 */ /* 0x004fe20000000f00 */
[----:B------:R-:W2:Y:S01]  /*4ce0*/  LDS.128 R20, [UR17+0x150] ;  /* 0x00015011ff147984 */ /* 0x000ea20008000c00 */
[----:B---3--:R-:W-:Y:S02]  /*4cf0*/  IMAD.MOV R0, RZ, RZ, -R9 ;  /* 0x000000ffff007224 */ /* 0x008fe400078e0a09 */
[----:B------:R-:W-:Y:S01]  /*4d00*/  @!P0 IMAD.MOV R32, RZ, RZ, -R32 ;  /* 0x000000ffff208224 */ /* 0x000fe200078e0a20 */
[----:B------:R-:W-:Y:S01]  /*4d10*/  @!P3 LOP3.LUT R32, RZ, R27, RZ, 0x33, !PT ;  /* 0x0000001bff20b212 */ /* 0x000fe200078e33ff */
[----:B------:R-:W-:Y:S01]  /*4d20*/  IMAD R0, R0, R10, RZ ;  /* 0x0000000a00007224 */ /* 0x000fe200078e02ff */
[----:B------:R-:W-:Y:S01]  /*4d30*/  ISETP.GE.AND P0, PT, R26, 0x1, PT ;  /* 0x000000011a00780c */ /* 0x000fe20003f06270 */
[----:B------:R-:W-:Y:S01]  /*4d40*/  IMAD.MOV.U32 R14, RZ, RZ, RZ ;  /* 0x000000ffff0e7224 */ /* 0x000fe200078e00ff */
[----:B------:R-:W-:Y:S01]  /*4d50*/  IABS R3, R32 ;  /* 0x0000002000037213 */ /* 0x000fe20000000000 */
[----:B------:R-:W-:Y:S01]  /*4d60*/  @!PT LDS RZ, [RZ] ;  /* 0x00000000fffff984 */ /* 0x000fe20000000800 */
[----:B------:R-:W-:Y:S01]  /*4d70*/  @!PT LDS RZ, [RZ] ;  /* 0x00000000fffff984 */ /* 0x000fe20000000800 */
[----:B------:R-:W-:Y:S01]  /*4d80*/  @!PT LDS RZ, [RZ] ;  /* 0x00000000fffff984 */ /* 0x000fe20000000800 */
[----:B------:R-:W-:Y:S01]  /*4d90*/  @!PT LDS RZ, [RZ] ;  /* 0x00000000fffff984 */ /* 0x000fe20000000800 */
[----:B------:R3:W-:Y:S06]  /*4da0*/  MEMBAR.ALL.CTA ;  /* 0x0000000000007992 */ /* 0x0007ec0000008000 */
[----:B---3--:R-:W3:Y:S01]  /*4db0*/  FENCE.VIEW.ASYNC.S ;  /* 0x00000000000073c6 */ /* 0x008ee20000000000 */
[----:B------:R-:W-:Y:S01]  /*4dc0*/  LOP3.LUT R38, R32, R25, RZ, 0x3c, !PT ;  /* 0x0000001920267212 */ /* 0x000fe200078e3cff */
[----:B------:R-:W-:Y:S06]  /*4dd0*/  IMAD.HI.U32 R0, R9, R0, R14 ;  /* 0x0000000009007227 */ /* 0x000fec00078e000e */
[----:B------:R-:W-:Y:S04]  /*4de0*/  IMAD.HI.U32 R39, R0, R3, RZ ;  /* 0x0000000300277227 */ /* 0x000fe800078e00ff */
[----:B------:R-:W-:Y:S04]  /*4df0*/  IMAD.MOV R0, RZ, RZ, -R39 ;  /* 0x000000ffff007224 */ /* 0x000fe800078e0a27 */
[C---:B------:R-:W-:Y:S05]  /*4e00*/  IMAD R3, R10.reuse, R0, R3 ;  /* 0x000000000a037224 */ /* 0x040fea00078e0203 */
[----:B------:R-:W-:Y:S01]  /*4e10*/  ISETP.GT.U32.AND P4, PT, R10, R3, PT ;  /* 0x000000030a00720c */ /* 0x000fe20003f84070 */
[----:B---3--:R-:W-:Y:S01]  /*4e20*/  SYNCS.ARRIVE.TRANS64.RED.A1T0 RZ, [UR16], RZ ;  /* 0x000000ffffff79a7 */ /* 0x008fe20008100410 */
[----:B--2---:R-:W-:Y:S11]  /*4e30*/  LOP3.LUT P3, RZ, R22, 0x1, RZ, 0xc0, !PT ;  /* 0x0000000116ff7812 */ /* 0x004ff6000786c0ff */
[-C--:B------:R-:W-:Y:S04]  /*4e40*/  @!P4 IADD3 R3, PT, PT, R3, -R10.reuse, RZ ;  /* 0x8000000a0303c210 */ /* 0x080fe80007ffe0ff */
[----:B------:R-:W-:Y:S02]  /*4e50*/  ISETP.GE.U32.AND P5, PT, R3, R10, PT ;  /* 0x0000000a0300720c */ /* 0x000fe40003fa6070 */
[----:B------:R-:W-:Y:S02]  /*4e60*/  @P3 MOV R13, R20 ;  /* 0x00000014000d3202 */ /* 0x000fe40000000f00 */
[----:B------:R-:W-:Y:S01]  /*4e70*/  @P3 LOP3.LUT R8, R21, 0xffff, RZ, 0xc0, !PT ;  /* 0x0000ffff15083812 */ /* 0x000fe200078ec0ff */
[----:B------:R-:W-:Y:S08]  /*4e80*/  @!P0 BRA `(.L_x_78) ;  /* 0x0000000000a48947 */ /* 0x000ff00003800000 */
[----:B-1----:R-:W-:Y:S01]  /*4e90*/  IMAD.HI.U32 R41, R28, R7, RZ ;  /* 0x000000071c297227 */ /* 0x002fe200078e00ff */
[----:B------:R-:W-:Y:S02]  /*4ea0*/  ISETP.NE.AND P0, PT, R6, 0x1, PT ;  /* 0x000000010600780c */ /* 0x000fe40003f05270 */
[----:B------:R-:W-:Y:S01]  /*4eb0*/  ISETP.NE.AND P2, PT, R26, 0x1, PT ;  /* 0x000000011a00780c */ /* 0x000fe20003f45270 */
[----:B------:R-:W-:Y:S01]  /*4ec0*/  IMAD.HI.U32 R42, R29, R16, RZ ;  /* 0x000000101d2a7227 */ /* 0x000fe200078e00ff */
[----:B------:R-:W-:Y:S02]  /*4ed0*/  SHF.R.U32.HI R41, RZ, R24, R41 ;  /* 0x00000018ff297219 */ /* 0x000fe40000011629 */
[----:B------:R-:W-:Y:S01]  /*4ee0*/  ISETP.NE.AND P6, PT, R2, 0x1, PT ;  /* 0x000000010200780c */ /* 0x000fe20003fc5270 */
[----:B------:R-:W-:Y:S01]  /*4ef0*/  IMAD.HI.U32 R44, R13, R16, RZ ;  /* 0x000000100d2c7227 */ /* 0x000fe200078e00ff */
[----:B------:R-:W-:Y:S02]  /*4f00*/  SHF.R.U32.HI R42, RZ, R17, R42 ;  /* 0x00000011ff2a7219 */ /* 0x000fe4000001162a */
[----:B------:R-:W-:Y:S01]  /*4f10*/  SEL R3, R28, R41, !P0 ;  /* 0x000000291c037207 */ /* 0x000fe20004000000 */
[C---:B------:R-:W-:Y:S01]  /*4f20*/  IMAD.HI.U32 R41, R8.reuse, R7, RZ ;  /* 0x0000000708297227 */ /* 0x040fe200078e00ff */
[----:B------:R-:W-:Y:S02]  /*4f30*/  SEL R11, R29, R42, !P6 ;  /* 0x0000002a1d0b7207 */ /* 0x000fe40007000000 */
[----:B------:R-:W-:Y:S01]  /*4f40*/  SHF.R.U32.HI R44, RZ, R17, R44 ;  /* 0x00000011ff2c7219 */ /* 0x000fe2000001162c */
[----:B------:R-:W-:Y:S01]  /*4f50*/  IMAD.HI.U32 R46, R3, R4, RZ ;  /* 0x00000004032e7227 */ /* 0x000fe200078e00ff */
[----:B------:R-:W-:Y:S03]  /*4f60*/  SHF.R.U32.HI R41, RZ, R24, R41 ;  /* 0x00000018ff297219 */ /* 0x000fe60000011629 */
[----:B------:R-:W-:Y:S01]  /*4f70*/  IMAD.HI.U32 R42, R11, R4, RZ ;  /* 0x000000040b2a7227 */ /* 0x000fe200078e00ff */
[----:B------:R-:W-:Y:S02]  /*4f80*/  @P2 SHF.R.U32.HI R3, RZ, R5, R46 ;  /* 0x00000005ff032219 */ /* 0x000fe4000001162e */
[----:B------:R-:W-:Y:S02]  /*4f90*/  SEL R9, R8, R41, !P0 ;  /* 0x0000002908097207 */ /* 0x000fe40004000000 */
[----:B------:R-:W-:Y:S01]  /*4fa0*/  @P2 SHF.R.U32.HI R11, RZ, R5, R42 ;  /* 0x00000005ff0b2219 */ /* 0x000fe2000001162a */
[C---:B------:R-:W-:Y:S01]  /*4fb0*/  IMAD R10, R26.reuse, R3, RZ ;  /* 0x000000031a0a7224 */ /* 0x040fe200078e02ff */
[----:B------:R-:W-:Y:S01]  /*4fc0*/  SEL R3, R13, R44, !P6 ;  /* 0x0000002c0d037207 */ /* 0x000fe20007000000 */
[C---:B------:R-:W-:Y:S03]  /*4fd0*/  IMAD.HI.U32 R14, R9.reuse, R4, RZ ;  /* 0x00000004090e7227 */ /* 0x040fe600078e00ff */
[----:B------:R-:W-:Y:S01]  /*4fe0*/  ISETP.GE.AND P0, PT, R9, R10, PT ;  /* 0x0000000a0900720c */ /* 0x000fe20003f06270 */
[C---:B------:R-:W-:Y:S01]  /*4ff0*/  IMAD R12, R26.reuse, R11, RZ ;  /* 0x0000000b1a0c7224 */ /* 0x040fe200078e02ff */
[-C--:B------:R-:W-:Y:S04]  /*5000*/  SHF.R.U32.HI R14, RZ, R5.reuse, R14 ;  /* 0x00000005ff0e7219 */ /* 0x080fe8000001160e */
[----:B------:R-:W-:Y:S02]  /*5010*/  ISETP.GE.OR P0, PT, R3, R12, P0 ;  /* 0x0000000c0300720c */ /* 0x000fe40000706670 */
[----:B------:R-:W-:Y:S05]  /*5020*/  SEL R15, R9, R14, !P2 ;  /* 0x0000000e090f7207 */ /* 0x000fea0005000000 */
[----:B------:R-:W-:Y:S04]  /*5030*/  IMAD.MOV R14, RZ, RZ, -R15 ;  /* 0x000000ffff0e7224 */ /* 0x000fe800078e0a0f */
[----:B------:R-:W-:Y:S02]  /*5040*/  IMAD R14, R26, R14, R9 ;  /* 0x0000000e1a0e7224 */ /* 0x000fe400078e0209 */
[C---:B------:R-:W-:Y:S05]  /*5050*/  @!P0 IMAD.HI.U32 R10, R3.reuse, R4, RZ ;  /* 0x00000004030a8227 */ /* 0x040fea00078e00ff */
[----:B------:R-:W-:Y:S04]  /*5060*/  @!P0 SHF.R.U32.HI R10, RZ, R5, R10 ;  /* 0x00000005ff0a8219 */ /* 0x000fe8000001160a */
[----:B------:R-:W-:Y:S01]  /*5070*/  @!P0 SEL R0, R3, R10, !P2 ;  /* 0x0000000a03008207 */ /* 0x000fe20005000000 */
[----:B------:R-:W-:Y:S03]  /*5080*/  IMAD.MOV R10, RZ, RZ, -R3 ;  /* 0x000000ffff0a7224 */ /* 0x000fe600078e0a03 */
[----:B------:R-:W-:Y:S01]  /*5090*/  @!P0 IADD3 R15, PT, PT, R15, -R0, RZ ;  /* 0x800000000f0f8210 */ /* 0x000fe20007ffe0ff */
[----:B------:R-:W-:Y:S01]  /*50a0*/  @!P0 IMAD R0, R11, R14, R0 ;  /* 0x0000000e0b008224 */ /* 0x000fe200078e0200 */
[----:B------:R-:W-:Y:S01]  /*50b0*/  IADD3 R11, PT, PT, -R9, RZ, RZ ;  /* 0x000000ff090b7210 */ /* 0x000fe20007ffe1ff */
[----:B------:R-:W-:Y:S02]  /*50c0*/  IMAD R13, R2, R10, R13 ;  /* 0x0000000a020d7224 */ /* 0x000fe400078e020d */
[----:B------:R-:W-:Y:S02]  /*50d0*/  @!P0 IMAD R9, R15, R26, R3 ;  /* 0x0000001a0f098224 */ /* 0x000fe400078e0203 */
[----:B------:R-:W-:Y:S02]  /*50e0*/  @!P0 IMAD.MOV.U32 R3, RZ, RZ, R0 ;  /* 0x000000ffff038224 */ /* 0x000fe400078e0000 */
[----:B------:R-:W-:Y:S02]  /*50f0*/  IMAD R8, R6, R11, R8 ;  /* 0x0000000b06087224 */ /* 0x000fe400078e0208 */
[----:B------:R-:W-:Y:S02]  /*5100*/  IMAD R13, R3, R2, R13 ;  /* 0x00000002030d7224 */ /* 0x000fe400078e020d */
[----:B------:R-:W-:Y:S02]  /*5110*/  IMAD R8, R9, R6, R8 ;  /* 0x0000000609087224 */ /* 0x000fe400078e0208 */
.L_x_78:
[----:B------:R-:W-:Y:S05]  /*5120*/  BRA.U UP2, `(.L_x_79) ;  /* 0x0000000102107547 */ /* 0x000fea000b800000 */
[----:B------:R-:W-:Y:S04]  /*5130*/  MOV R0, UR18 ;  /* 0x0000001200007c02 */ /* 0x000fe80008000f00 */
[----:B------:R-:W-:Y:S04]  /*5140*/  SHF.L.U32 R3, R0, 0x1f, RZ ;  /* 0x0000001f00037819 */ /* 0x000fe800000006ff */
[----:B------:R-:W2:Y:S02]  /*5150*/  SYNCS.PHASECHK.TRANS64.TRYWAIT P0, [UR17+0x108], R3 ;  /* 0x00010803ff0075a7 */ /* 0x000ea40008001111 */
[----:B--2---:R-:W-:Y:S05]  /*5160*/  @!P0 BRA `(.L_x_80) ;  /* 0x0000003c00308947 */ /* 0x004fea0003800000 */
.L_x_79:
[----:B------:R-:W-:Y:S01]  /*5170*/  R2UR UR8, R38 ;  /* 0x00000000260872ca */ /* 0x000fe200000e0000 */
[----:B------:R-:W-:Y:S01]  /*5180*/  @!P4 VIADD R39, R39, 0x1 ;  /* 0x000000012727c836 */ /* 0x000fe20000000000 */
[----:B------:R-:W-:Y:S01]  /*5190*/  ISETP.NE.AND P0, PT, R25, RZ, PT ;  /* 0x000000ff1900720c */ /* 0x000fe20003f05270 */
[----:B--2---:R-:W-:Y:S01]  /*51a0*/  IMAD.MOV R0, RZ, RZ, -R34 ;  /* 0x000000ffff007224 */ /* 0x004fe200078e0a22 */
[----:B------:R-:W-:Y:S01]  /*51b0*/  R2UR UR11, R19 ;  /* 0x00000000130b72ca */ /* 0x000fe200000e0000 */
[----:B------:R-:W-:Y:S01]  /*51c0*/  @P5 VIADD R39, R39, 0x1 ;  /* 0x0000000127275836 */ /* 0x000fe20000000000 */
[----:B------:R-:W-:Y:S01]  /*51d0*/  R2UR UR12, R34 ;  /* 0x00000000220c72ca */ /* 0x000fe200000e0000 */
[----:B------:R-:W-:Y:S01]  /*51e0*/  IMAD R18, R33, R0, R18 ;  /* 0x0000000021127224 */ /* 0x000fe200078e0212 */
[----:B------:R-:W-:Y:S01]  /*51f0*/  R2UR UR13, R32 ;  /* 0x00000000200d72ca */ /* 0x000fe200000e0000 */
[----:B------:R-:W-:Y:S01]  /*5200*/  IMAD.MOV R3, RZ, RZ, -R32 ;  /* 0x000000ffff037224 */ /* 0x000fe200078e0a20 */
[----:B------:R-:W-:Y:S02]  /*5210*/  R2UR UR14, R39 ;  /* 0x00000000270e72ca */ /* 0x000fe400000e0000 */
[----:B------:R-:W-:Y:S01]  /*5220*/  R2UR UR19, R18 ;  /* 0x00000000121372ca */ /* 0x000fe200000e0000 */
[----:B------:R-:W-:Y:S01]  /*5230*/  UISETP.GE.AND UP3, UPT, UR8, URZ, UPT ;  /* 0x000000ff0800728c */ /* 0x000fe2000bf66270 */
[----:B------:R-:W-:Y:S01]  /*5240*/  R2UR UR9, R3 ;  /* 0x00000000030972ca */ /* 0x000fe200000e0000 */
[----:B------:R-:W-:Y:S01]  /*5250*/  VOTEU.ALL UP2, P0 ;  /* 0x0000000000ff7886 */ /* 0x000fe20000040000 */
[----:B------:R-:W-:Y:S01]  /*5260*/  ISETP.NE.U32.AND P2, PT, RZ, UR4, PT ;  /* 0x00000004ff007c0c */ /* 0x000fe2000bf45070 */
[----:B------:R-:W-:Y:S03]  /*5270*/  USHF.L.U32 UR11, UR11, 0x6, URZ ;  /* 0x000000060b0b7899 */ /* 0x000fe600080006ff */
[----:B------:R-:W-:Y:S04]  /*5280*/  ISETP.NE.AND.EX P2, PT, RZ, UR5, PT, P2 ;  /* 0x00000005ff007c0c */ /* 0x000fe8000bf45320 */
[----:B------:R-:W-:Y:S02]  /*5290*/  @!UP3 UIADD3 UR14, UPT, UPT, -UR14, URZ, URZ ;  /* 0x000000ff0e0eb290 */ /* 0x000fe4000fffe1ff */
[----:B------:R-:W-:Y:S02]  /*52a0*/  @!UP2 ULOP3.LUT UR14, URZ, UR7, URZ, 0x33, !UPT ;  /* 0x00000007ff0ea292 */ /* 0x000fe4000f8e33ff */
[----:B------:R-:W-:Y:S02]  /*52b0*/  USHF.L.U32 UR19, UR19, 0x6, URZ ;  /* 0x0000000613137899 */ /* 0x000fe400080006ff */
[----:B------:R-:W-:Y:S02]  /*52c0*/  UIMAD UR12, UR15, UR9, UR12 ;  /* 0x000000090f0c72a4 */ /* 0x000fe4000f8e020c */
[----:B------:R-:W-:Y:S05]  /*52d0*/  IMAD R0, RZ, RZ, -UR14 ;  /* 0x8000000eff007e24 */ /* 0x000fea000f8e02ff */
[----:B------:R-:W-:Y:S11]  /*52e0*/  R2UR UR8, R0 ;  /* 0x00000000000872ca */ /* 0x000ff600000e0000 */
[----:B------:R-:W-:Y:S02]  /*52f0*/  @!UPT UIADD3 URZ, UPT, UPT, URZ, URZ, URZ ;  /* 0x000000fffffff290 */ /* 0x000fe4000fffe0ff */
[----:B------:R-:W-:Y:S01]  /*5300*/  UIMAD UR13, UR6, UR8, UR13 ;  /* 0x00000008060d72a4 */ /* 0x000fe2000f8e020d */
[----:B------:R-:W-:Y:S11]  /*5310*/  BRA.U !UP4, `(.L_x_81) ;  /* 0x000000010c347547 */ /* 0x000ff6000b800000 */
[----:B------:R-:W-:Y:S01]  /*5320*/  UPLOP3.LUT UP0, UPT, UPT, UPT, UP1, 0x80, 0x8 ;  /* 0x000000000008789c */ /* 0x000fe20003f0f010 */
[----:B------:R-:W-:Y:S02]  /*5330*/  HFMA2 R0, -RZ, RZ, 0, 5.9604644775390625e-08 ;  /* 0x00000001ff007431 */ /* 0x000fe400000001ff */
[----:B------:R-:W-:Y:S03]  /*5340*/  IMAD.MOV.U32 R59, RZ, RZ, 0x1 ;  /* 0x00000001ff3b7424 */ /* 0x000fe600078e00ff */
[----:B------:R-:W-:Y:S05]  /*5350*/  PLOP3.LUT P0, PT, PT, PT, UP0, 0x80, 0x8 ;  /* 0x000000000008781c */ /* 0x000fea0003f0f008 */
[----:B------:R-:W2:Y:S01]  /*5360*/  @UP0 LDCU.64 UR22, c[0x0][0x988] ;  /* 0x00013100ff1607ac */ /* 0x000ea20008000a00 */
[----:B------:R-:W-:Y:S07]  /*5370*/  @UP0 UIMAD UR8, UR47, UR4, URZ ;  /* 0x000000042f0802a4 */ /* 0x000fee000f8e02ff */
[----:B------:R-:W-:Y:S01]  /*5380*/  @!P0 PRMT R59, R0, 0x7610, R59 ;  /* 0x00007610003b8816 */ /* 0x000fe2000000003b */
[----:B--2---:R-:W-:Y:S03]  /*5390*/  @UP0 UIMAD.WIDE UR22, UR8, 0x4, UR22 ;  /* 0x00000004081608a5 */ /* 0x004fe6000f8e0216 */
[----:B------:R-:W2:Y:S03]  /*53a0*/  @!UP0 LDCU UR8, c[0x0][0x980] ;  /* 0x00013000ff0887ac */ /* 0x000ea60008000800 */
[----:B------:R-:W-:Y:S01]  /*53b0*/  IMAD.U32 R10, RZ, RZ, UR22 ;  /* 0x00000016ff0a7e24 */ /* 0x000fe2000f8e00ff */
[----:B------:R-:W-:Y:S05]  /*53c0*/  MOV R11, UR23 ;  /* 0x00000017000b7c02 */ /* 0x000fea0008000f00 */
[----:B------:R3:W5:Y:S02]  /*53d0*/  @P0 LDG.E R35, desc[UR48][R10.64] ;  /* 0x000000300a230981 */ /* 0x000764000c1e1900 */
[----:B--23--:R-:W-:Y:S07]  /*53e0*/  @!P0 IMAD.U32 R35, RZ, RZ, UR8 ;  /* 0x00000008ff238e24 */ /* 0x00cfee000f8e00ff */
.L_x_81:
[----:B-----5:R-:W-:Y:S01]  /*53f0*/  @!P2 FSETP.EQ.AND P0, PT, R35, RZ, PT ;  /* 0x000000ff2300a20b */ /* 0x020fe20003f02000 */
[----:B------:R-:W-:Y:S01]  /*5400*/  @!UPT UIADD3 URZ, UPT, UPT, URZ, URZ, URZ ;  /* 0x000000fffffff290 */ /* 0x000fe2000fffe0ff */
[----:B------:R-:W-:Y:S11]  /*5410*/  @!P2 BRA `(.L_x_82) ;  /* 0x000000000014a947 */ /* 0x000ff60003800000 */
[----:B------:R-:W-:Y:S02]  /*5420*/  LOP3.LUT P2, RZ, R59, 0xff, RZ, 0xc0, !PT ;  /* 0x000000ff3bff7812 */ /* 0x000fe4000784c0ff */
[----:B------:R-:W-:Y:S04]  /*5430*/  PLOP3.LUT P0, PT, PT, PT, UP0, 0x80, 0x8 ;  /* 0x000000000008781c */ /* 0x000fe80003f0f008 */
[----:B------:R-:W-:Y:S07]  /*5440*/  PLOP3.LUT P0, PT, P0, PT, PT, 0x8, 0x80 ;  /* 0x000000000080781c */ /* 0x000fee000070e170 */
[----:B------:R-:W-:Y:S11]  /*5450*/  @P2 FSETP.EQ.AND P0, PT, R35, RZ, PT ;  /* 0x000000ff2300220b */ /* 0x000ff60003f02000 */
[----:B------:R-:W-:Y:S02]  /*5460*/  @!UPT UIADD3 URZ, UPT, UPT, URZ, URZ, URZ ;  /* 0x000000fffffff290 */ /* 0x000fe4000fffe0ff */
.L_x_82:
[----:B------:R-:W-:Y:S01]  /*5470*/  ULEA UR22, UR20, UR17, 0x3 ;  /* 0x0000001114167291 */ /* 0x000fe2000f8e18ff */
[----:B------:R-:W-:Y:S02]  /*5480*/  SHF.L.U32 R3, R40, 0x1f, RZ ;  /* 0x0000001f28037819 */ /* 0x000fe400000006ff */
[----:B------:R-:W-:Y:S04]  /*5490*/  ELECT P4, URZ, PT ;  /* 0x0000000000ff782f */ /* 0x000fe80003880000 */
[----:B------:R-:W-:Y:S02]  /*54a0*/  PLOP3.LUT P4, PT, P0, P4, PT, 0xf2, 0x2f ;  /* 0x00000000002f781c */ /* 0x000fe40000789e72 */
[----:B------:R-:W2:Y:S11]  /*54b0*/  SYNCS.PHASECHK.TRANS64.TRYWAIT P2, [UR22+0xe8], R3 ;  /* 0x0000e803ff0075a7 */ /* 0x000eb60008041116 */
[----:B----4-:R-:W-:Y:S05]  /*54c0*/  @!P4 IADD3 R18, P0, PT, R36, 0x680, RZ ;  /* 0x000006802412c810 */ /* 0x010fea0007f1e0ff */
[----:B------:R-:W-:Y:S01]  /*54d0*/  @!P4 IMAD.X R12, RZ, RZ, R37, P0 ;  /* 0x000000ffff0cc224 */ /* 0x000fe200000e0625 */
[----:B--2---:R-:W-:Y:S07]  /*54e0*/  @!P2 BRA `(.L_x_83) ;  /* 0x000000380068a947 */ /* 0x004fee0003800000 */
.L_x_169:
[----:B------:R-:W3:Y:S01]  /*54f0*/  LDC.64 R14, c[0x0][0xc10] ;  /* 0x00030400ff0e7b82 */ /* 0x000ee20000000a00 */
[----:B------:R-:W-:Y:S01]  /*5500*/  @!P4 R2UR UR8, R12 ;  /* 0x000000000c08c2ca */ /* 0x000fe200000e0000 */
[----:B------:R-:W-:Y:S01]  /*5510*/  VOTEU.ALL UP3, P4 ;  /* 0x0000000000ff7886 */ /* 0x000fe20002060000 */
[----:B------:R-:W-:Y:S01]  /*5520*/  @!P4 R2UR UR10, R18 ;  /* 0x00000000120ac2ca */ /* 0x000fe200000e0000 */
[----:B------:R-:W-:Y:S04]  /*5530*/  UIADD3 UR9, UPT, UPT, UR22, 0xd0, URZ ;  /* 0x000000d016097890 */ /* 0x000fe8000fffe0ff */
[----:B------:R-:W4:Y:S01]  /*5540*/  LDC.64 R10, c[0x0][0xc18] ;  /* 0x00030600ff0a7b82 */ /* 0x000f220000000a00 */
[----:B------:R-:W-:Y:S01]  /*5550*/  VOTEU.ALL UP2, P4 ;  /* 0x0000000000ff7886 */ /* 0x000fe20002040000 */
[----:B------:R-:W-:Y:S01]  /*5560*/  UMOV UR24, 0x0 ;  /* 0x0000000000187882 */ /* 0x000fe20000000000 */
[----:B------:R-:W-:Y:S01]  /*5570*/  UMOV UR25, 0x10000000 ;  /* 0x1000000000197882 */ /* 0x000fe20000000000 */
[----:B------:R-:W-:Y:S04]  /*5580*/  UIADD3 UR21, UPT, UPT, UR20, 0x1, URZ ;  /* 0x0000000114157890 */ /* 0x000fe8000fffe0ff */
[----:B--2---:R-:W2:Y:S01]  /*5590*/  @!P1 LDC R0, c[0x0][0xc20] ;  /* 0x00030800ff009b82 */ /* 0x004ea20000000800 */
[----:B------:R-:W-:Y:S01]  /*55a0*/  UPRMT UR23, UR46, 0x654, UR9 ;  /* 0x000006542e177896 */ /* 0x000fe20008000009 */
[----:B------:R-:W-:Y:S01]  /*55b0*/  IMAD.U32 R19, RZ, RZ, UR8 ;  /* 0x00000008ff137e24 */ /* 0x000fe2000f8e00ff */
[----:B------:R-:W-:Y:S05]  /*55c0*/  @!UP3 ULEA UR8, UR20, UR17, 0xc ;  /* 0x000000111408b291 */ /* 0x000fea000f8e60ff */
[----:B------:R-:W5:Y:S01]  /*55d0*/  @!P1 LDC R3, c[0x0][0xc0c] ;  /* 0x00030300ff039b82 */ /* 0x000f620000000800 */
[----:B------:R-:W-:Y:S01]  /*55e0*/  IMAD.U32 R18, RZ, RZ, UR10 ;  /* 0x0000000aff127e24 */ /* 0x000fe2000f8e00ff */
[----:B------:R-:W-:Y:S01]  /*55f0*/  @!UP2 UMOV UR10, UR19 ;  /* 0x00000013000aac82 */ /* 0x000fe20008000000 */
[----:B------:R-:W-:Y:S01]  /*5600*/  @!P4 R2UR UR27, R19 ;  /* 0x00000000131bc2ca */ /* 0x000fe200000e0000 */
[----:B------:R-:W-:Y:S02]  /*5610*/  @!UP3 UIADD3 UR8, UPT, UPT, UR8, 0x200, URZ ;  /* 0x000002000808b890 */ /* 0x000fe4000fffe0ff */
[----:B------:R-:W-:Y:S01]  /*5620*/  @!P4 R2UR UR26, R18 ;  /* 0x00000000121ac2ca */ /* 0x000fe200000e0000 */
[----:B------:R-:W-:Y:S01]  /*5630*/  @!P4 IMAD.MOV.U32 R18, RZ, RZ, 0x1000 ;  /* 0x00001000ff12c424 */ /* 0x000fe200078e00ff */
[----:B------:R-:W-:Y:S04]  /*5640*/  UISETP.NE.AND UP5, UPT, UR21, 0x3, UPT ;  /* 0x000000031500788c */ /* 0x000fe8000bfa5270 */
[----:B------:R-:W-:Y:S02]  /*5650*/  USEL UR28, URZ, 0x1, UP5 ;  /* 0x00000001ff1c7887 */ /* 0x000fe4000a800000 */
[----:B------:R-:W-:Y:S04]  /*5660*/  USEL UR21, UR21, URZ, UP5 ;  /* 0x000000ff15157287 */ /* 0x000fe8000a800000 */
[----:B------:R-:W-:Y:S01]  /*5670*/  ULEA UR20, UR21, UR17, 0x3 ;  /* 0x0000001115147291 */ /* 0x000fe2000f8e18ff */
[----:B------:R1:W-:Y:S01]  /*5680*/  @!UP2 UTMALDG.5D [UR8], [UR26], desc[UR24] ;  /* 0x000018081a00a5b4 */ /* 0x0003e20008021000 */
[----:B------:R1:W-:Y:S01]  /*5690*/  @!P4 SYNCS.ARRIVE.TRANS64.RED.A0TR RZ, [UR22+0xd0], R18 ;  /* 0x0000d012ffffc9a7 */ /* 0x0003e20008300416 */
[----:B------:R-:W-:Y:S02]  /*56a0*/  LOP3.LUT R40, R40, UR28, RZ, 0x3c, !PT ;  /* 0x0000001c28287c12 */ /* 0x000fe4000f8e3cff */
[----:B-----5:R-:W-:Y:S01]  /*56b0*/  @!P1 ISETP.NE.AND P2, PT, R3, 0x1, PT ;  /* 0x000000010300980c */ /* 0x020fe20003f45270 */
[C---:B---3--:R-:W-:Y:S01]  /*56c0*/  @!P1 IMAD.HI.U32 R14, R13.reuse, R14, RZ ;  /* 0x0000000e0d0e9227 */ /* 0x048fe200078e00ff */
[----:B------:R-:W-:Y:S02]  /*56d0*/  SHF.L.U32 R12, R40, 0x1f, RZ ;  /* 0x0000001f280c7819 */ /* 0x000fe400000006ff */
[----:B----4-:R-:W-:Y:S01]  /*56e0*/  @!P1 ISETP.NE.AND P0, PT, R10, 0x1, PT ;  /* 0x000000010a00980c */ /* 0x010fe20003f05270 */
[C---:B------:R-:W-:Y:S01]  /*56f0*/  @!P1 IMAD.HI.U32 R11, R8.reuse, R11, RZ ;  /* 0x0000000b080b9227 */ /* 0x040fe200078e00ff */
[----:B------:R-:W-:Y:S04]  /*5700*/  @!P1 SHF.R.U32.HI R14, RZ, R15, R14 ;  /* 0x0000000fff0e9219 */ /* 0x000fe8000001160e */
[----:B--2---:R-:W-:Y:S01]  /*5710*/  @!P1 SHF.R.U32.HI R9, RZ, R0, R11 ;  /* 0x00000000ff099219 */ /* 0x004fe2000001160b */
[----:B------:R-:W-:Y:S01]  /*5720*/  SYNCS.ARRIVE.TRANS64.RED.A1T0 RZ, [UR23], RZ ;  /* 0x000000ffffff79a7 */ /* 0x000fe20008100417 */
[----:B------:R-:W-:Y:S02]  /*5730*/  @!P1 SEL R14, R13, R14, !P2 ;  /* 0x0000000e0d0e9207 */ /* 0x000fe40005000000 */
[----:B------:R-:W-:Y:S02]  /*5740*/  @!P1 SEL R9, R8, R9, !P0 ;  /* 0x0000000908099207 */ /* 0x000fe40004000000 */
[----:B-1----:R-:W-:Y:S01]  /*5750*/  @P3 SHF.R.U32.HI R18, RZ, 0x10, R21 ;  /* 0x00000010ff123819 */ /* 0x002fe20000011615 */
[----:B------:R-:W1:Y:S02]  /*5760*/  SYNCS.PHASECHK.TRANS64.TRYWAIT P5, [UR20+0xe8], R12 ;  /* 0x0000e80cff0075a7 */ /* 0x000e6400080a1114 */
[----:B------:R-:W-:Y:S02]  /*5770*/  @!P1 IMAD.IADD R0, R9, 0x1, -R14 ;  /* 0x0000000109009824 */ /* 0x000fe400078e0a0e */
[----:B------:R-:W-:Y:S01]  /*5780*/  @!P1 IMAD.IADD R9, R14, 0x1, -R9 ;  /* 0x000000010e099824 */ /* 0x000fe200078e0a09 */
[----:B------:R-:W-:Y:S01]  /*5790*/  @P3 R2UR UR47, R18 ;  /* 0x00000000122f32ca */ /* 0x000fe200000e0000 */
[----:B------:R-:W-:Y:S02]  /*57a0*/  @!P1 IMAD R13, R0, R3, R13 ;  /* 0x00000003000d9224 */ /* 0x000fe400078e020d */
[----:B------:R-:W-:Y:S01]  /*57b0*/  @!P1 IMAD R8, R9, R10, R8 ;  /* 0x0000000a09089224 */ /* 0x000fe200078e0208 */
[----:B-1----:R-:W-:Y:S11]  /*57c0*/  @!P5 BRA `(.L_x_84) ;  /* 0x0000003400c8d947 */ /* 0x002ff60003800000 */
.L_x_171:
[----:B-1----:R-:W-:Y:S01]  /*57d0*/  @!P4 IADD3 R3, P0, PT, R36, 0x680, RZ ;  /* 0x000006802403c810 */ /* 0x002fe20007f1e0ff */
[----:B------:R-:W-:Y:S01]  /*57e0*/  VOTEU.ALL UP3, P4 ;  /* 0x0000000000ff7886 */ /* 0x000fe20002060000 */
[----:B------:R-:W-:Y:S01]  /*57f0*/  VOTEU.ALL UP2, P4 ;  /* 0x0000000000ff7886 */ /* 0x000fe20002040000 */
[----:B------:R-:W-:Y:S01]  /*5800*/  UMOV UR24, 0x0 ;  /* 0x0000000000187882 */ /* 0x000fe20000000000 */
[----:B------:R-:W-:Y:S01]  /*5810*/  @!P4 R2UR UR9, R3 ;  /* 0x000000000309c2ca */ /* 0x000fe200000e0000 */
[----:B------:R-:W-:Y:S01]  /*5820*/  @!P4 IMAD.X R0, RZ, RZ, R37, P0 ;  /* 0x000000ffff00c224 */ /* 0x000fe200000e0625 */
[----:B------:R-:W-:Y:S01]  /*5830*/  @!UP3 UIADD3 UR10, UPT, UPT, UR19, 0x20, URZ ;  /* 0x00000020130ab890 */ /* 0x000fe2000fffe0ff */
[----:B------:R-:W-:Y:S01]  /*5840*/  LOP3.LUT P0, RZ, R22, 0x1, RZ, 0xc0, !PT ;  /* 0x0000000116ff7812 */ /* 0x000fe2000780c0ff */
[----:B------:R-:W-:Y:S01]  /*5850*/  UMOV UR25, 0x10000000 ;  /* 0x1000000000197882 */ /* 0x000fe20000000000 */
[----:B------:R-:W-:Y:S01]  /*5860*/  LOP3.LUT R31, R31, 0x1, RZ, 0x3c, !PT ;  /* 0x000000011f1f7812 */ /* 0x000fe200078e3cff */
[----:B------:R-:W-:Y:S01]  /*5870*/  IMAD.IADD R18, R8, 0x1, R58 ;  /* 0x0000000108127824 */ /* 0x000fe200078e023a */
[----:B------:R-:W-:Y:S01]  /*5880*/  @!P4 R2UR UR8, R0 ;  /* 0x000000000008c2ca */ /* 0x000fe200000e0000 */
[----:B------:R-:W-:Y:S05]  /*5890*/  IMAD.IADD R19, R13, 0x1, R64 ;  /* 0x000000010d137824 */ /* 0x000fea00078e0240 */
[----:B------:R-:W-:Y:S01]  /*58a0*/  IMAD.U32 R10, RZ, RZ, UR9 ;  /* 0x00000009ff0a7e24 */ /* 0x000fe2000f8e00ff */
[----:B------:R-:W-:Y:S04]  /*58b0*/  UIADD3 UR9, UPT, UPT, UR20, 0xd0, URZ ;  /* 0x000000d014097890 */ /* 0x000fe8000fffe0ff */
[----:B------:R-:W-:Y:S01]  /*58c0*/  @!P4 R2UR UR22, R10 ;  /* 0x000000000a16c2ca */ /* 0x000fe200000e0000 */
[----:B------:R-:W-:Y:S01]  /*58d0*/  UPRMT UR19, UR46, 0x654, UR9 ;  /* 0x000006542e137896 */ /* 0x000fe20008000009 */
[----:B------:R-:W-:Y:S01]  /*58e0*/  IMAD.U32 R11, RZ, RZ, UR8 ;  /* 0x00000008ff0b7e24 */ /* 0x000fe2000f8e00ff */
[----:B------:R-:W-:Y:S04]  /*58f0*/  @!UP3 ULEA UR8, UR21, UR17, 0xc ;  /* 0x000000111508b291 */ /* 0x000fe8000f8e60ff */
[----:B------:R-:W-:Y:S01]  /*5900*/  @!P4 R2UR UR23, R11 ;  /* 0x000000000b17c2ca */ /* 0x000fe200000e0000 */
[----:B------:R-:W-:Y:S11]  /*5910*/  @!UP3 UIADD3 UR8, UPT, UPT, UR8, 0x200, URZ ;  /* 0x000002000808b890 */ /* 0x000ff6000fffe0ff */
[----:B------:R-:W-:Y:S01]  /*5920*/  @!UPT UIADD3 URZ, UPT, UPT, URZ, URZ, URZ ;  /* 0x000000fffffff290 */ /* 0x000fe2000fffe0ff */
[----:B------:R2:W-:Y:S01]  /*5930*/  @!UP2 UTMALDG.5D [UR8], [UR22], desc[UR24] ;  /* 0x000018081600a5b4 */ /* 0x0005e20008021000 */
[----:B------:R2:W-:Y:S01]  /*5940*/  @!P4 SYNCS.ARRIVE.TRANS64.RED.A0TR RZ, [UR20+0xd0], R30 ;  /* 0x0000d01effffc9a7 */ /* 0x0005e20008300414 */
[----:B------:R-:W-:Y:S04]  /*5950*/  UIADD3 UR20, UPT, UPT, UR21, 0x1, URZ ;  /* 0x0000000115147890 */ /* 0x000fe8000fffe0ff */
[----:B------:R-:W-:Y:S04]  /*5960*/  UISETP.NE.AND UP2, UPT, UR20, 0x3, UPT ;  /* 0x000000031400788c */ /* 0x000fe8000bf45270 */
[----:B------:R-:W-:Y:S01]  /*5970*/  USEL UR20, UR20, URZ, UP2 ;  /* 0x000000ff14147287 */ /* 0x000fe20009000000 */
[----:B------:R-:W-:Y:S01]  /*5980*/  SYNCS.ARRIVE.TRANS64.RED.A1T0 RZ, [UR19], RZ ;  /* 0x000000ffffff79a7 */ /* 0x000fe20008100413 */
[----:B------:R-:W-:Y:S02]  /*5990*/  USEL UR19, URZ, 0x1, UP2 ;  /* 0x00000001ff137887 */ /* 0x000fe40009000000 */
[----:B------:R-:W-:Y:S04]  /*59a0*/  UPLOP3.LUT UP2, UPT, UPT, UPT, UPT, 0x80, 0x8 ;  /* 0x000000000008789c */ /* 0x000fe80003f4f070 */
[----:B------:R-:W-:Y:S01]  /*59b0*/  LOP3.LUT R40, R40, UR19, RZ, 0x3c, !PT ;  /* 0x0000001328287c12 */ /* 0x000fe2000f8e3cff */
[----:B------:R-:W-:Y:S06]  /*59c0*/  @P0 BRA `(.L_x_85) ;  /* 0xffffffec00e80947 */ /* 0x000fec000383ffff */
[----:B------:R-:W-:Y:S01]  /*59d0*/  UIADD3 UR17, UPT, UPT, UR17, 0xe8, URZ ;  /* 0x000000e811117890 */ /* 0x000fe2000fffe0ff */
[----:B------:R-:W-:-:S03]  /*59e0*/  SHF.L.U32 R3, R40, 0x1f, RZ ;  /* 0x0000001f28037819 */ /* 0x000fc600000006ff */
[----:B------:R-:W-:-:S09]  /*59f0*/  ULEA UR4, UR20, UR17, 0x3 ;  /* 0x0000001114047291 */ /* 0x000fd2000f8e18ff */
[----:B------:R-:W1:Y:S02]  /*5a00*/  SYNCS.PHASECHK.TRANS64.TRYWAIT P0, [UR4], R3 ;  /* 0x00000003ff0075a7 */ /* 0x000e640008001104 */
[----:B-1----:R-:W-:Y:S05]  /*5a10*/  @!P0 BRA `(.L_x_86) ;  /* 0x00000034004c8947 */ /* 0x002fea0003800000 */
.L_x_173:
        /* <DEDUP_REMOVED lines=9> */
.L_x_175:
        /* <DEDUP_REMOVED lines=8> */
.L_x_88:
[----:B-1----:R1:W3:Y:S02]  /*5b30*/  SYNCS.PHASECHK.TRANS64.TRYWAIT P0, [R0+URZ], R3 ;  /* 0x00000003000075a7 */ /* 0x0022e400080011ff */
[----:B---3--:R-:W-:Y:S05]  /*5b40*/  @!P0 NANOSLEEP.SYNCS 0x989680 ;  /* 0x009896800000895d */ /* 0x008fea0003900000 */
[----:B------:R-:W3:Y:S02]  /*5b50*/  @!P0 SYNCS.PHASECHK.TRANS64 P0, [R0+URZ], R3 ;  /* 0x00000003000085a7 */ /* 0x000ee400080010ff */
[----:B--23--:R-:W-:Y:S05]  /*5b60*/  @P0 EXIT ;  /* 0x000000000000094d */ /* 0x00cfea0003800000 */
[----:B------:R-:W-:Y:S05]  /*5b70*/  BRA `(.L_x_88) ;  /* 0xfffffffc00ec7947 */ /* 0x000fea000383ffff */
.L_x_76:
[----:B------:R-:W-:-:S06]  /*5b80*/  UISETP.GE.AND UP1, UPT, UR4, 0x4, UPT ;  /* 0x000000040400788c */ /* 0x000fcc000bf26270 */
[----:B------:R-:W-:-:S13]  /*5b90*/  PLOP3.LUT P0, PT, PT, PT, UP1, 0x80, 0x8 ;  /* 0x000000000008781c */ /* 0x000fda0003f0f018 */
[----:B-1----:R-:W-:Y:S05]  /*5ba0*/  @!P0 EXIT ;  /* 0x000000000000894d */ /* 0x002fea0003800000 */
[----:B------:R-:W-:Y:S01]  /*5bb0*/  BAR.SYNC.DEFER_BLOCKING 0x6, 0xa0 ;  /* 0x0182800000007b1d */ /* 0x000fe20000010000 */
[C---:B------:R-:W-:Y:S01]  /*5bc0*/  IMAD.SHL.U32 R9, R77.reuse, 0x20, RZ ;  /* 0x000000204d097824 */ /* 0x040fe200078e00ff */
[C---:B------:R-:W-:Y:S01]  /*5bd0*/  LOP3.LUT P0, RZ, R77.reuse, 0x4, RZ, 0xc0, !PT ;  /* 0x000000044dff7812 */ /* 0x040fe2000780c0ff */
[C---:B------:R-:W-:Y:S01]  /*5be0*/  IMAD.SHL.U32 R5, R77.reuse, 0x4, RZ ;  /* 0x000000044d057824 */ /* 0x040fe200078e00ff */
[----:B------:R-:W-:Y:S01]  /*5bf0*/  CS2R R74, SRZ ;  /* 0x00000000004a7805 */ /* 0x000fe2000001ff00 */
[----:B------:R-:W-:Y:S01]  /*5c00*/  IMAD.SHL.U32 R76, R77, 0x10, RZ ;  /* 0x000000104d4c7824 */ /* 0x000fe200078e00ff */
[----:B------:R-:W-:Y:S02]  /*5c10*/  UMOV UR51, 0x400 ;  /* 0x0000040000337882 */ /* 0x000fe40000000000 */
[----:B------:R-:W1:Y:S01]  /*5c20*/  LDC R73, c[0x0][0x370] ;  /* 0x0000dc00ff497b82 */ /* 0x000e620000000800 */
[----:B------:R-:W-:Y:S01]  /*5c30*/  ULEA UR51, UR46, UR51, 0x18 ;  /* 0x000000332e337291 */ /* 0x000fe2000f8ec0ff */
[----:B------:R-:W-:Y:S01]  /*5c40*/  LOP3.LUT R0, R9, 0xc0, RZ, 0xc0, !PT ;  /* 0x000000c009007812 */ /* 0x000fe200078ec0ff */
[----:B------:R-:W-:Y:S01]  /*5c50*/  IMAD.U32 R32, R77, 0x10000, RZ ;  /* 0x000100004d207824 */ /* 0x000fe200078e00ff */
[----:B------:R-:W-:Y:S01]  /*5c60*/  LOP3.LUT R76, R76, 0x600, RZ, 0xc0, !PT ;  /* 0x000006004c4c7812 */ /* 0x000fe200078ec0ff */
[----:B------:R-:W-:Y:S01]  /*5c70*/  IMAD.MOV.U32 R80, RZ, RZ, 0x10 ;  /* 0x00000010ff507424 */ /* 0x000fe200078e00ff */
[----:B------:R-:W-:Y:S01]  /*5c80*/  LOP3.LUT R5, R0, 0x18, R5, 0xf8, !PT ;  /* 0x0000001800057812 */ /* 0x000fe200078ef805 */
[----:B------:R-:W-:Y:S01]  /*5c90*/  IMAD.MOV.U32 R30, RZ, RZ, RZ ;  /* 0x000000ffff1e7224 */ /* 0x000fe200078e00ff */
[----:B------:R-:W2:Y:S01]  /*5ca0*/  LDC R28, c[0x0][0xc0c] ;  /* 0x00030300ff1c7b82 */ /* 0x000ea20000000800 */
[----:B------:R-:W-:Y:S01]  /*5cb0*/  SHF.R.U32.HI R0, RZ, 0x1, R77 ;  /* 0x00000001ff007819 */ /* 0x000fe2000001164d */
[----:B------:R-:W3:Y:S01]  /*5cc0*/  LDCU.64 UR60, c[0x0][0x348] ;  /* 0x00006900ff3c77ac */ /* 0x000ee20008000a00 */
[----:B------:R-:W-:-:S02]  /*5cd0*/  LOP3.LUT R76, R76, 0x20, R9, 0xf8, !PT ;  /* 0x000000204c4c7812 */ /* 0x000fc400078ef809 */
[----:B------:R-:W-:Y:S01]  /*5ce0*/  LOP3.LUT R5, R5, 0x8, R0, 0x78, !PT ;  /* 0x0000000805057812 */ /* 0x000fe200078e7800 */
[----:B------:R-:W-:Y:S01]  /*5cf0*/  UMOV UR56, 0x1 ;  /* 0x0000000100387882 */ /* 0x000fe20000000000 */
[----:B------:R-:W-:Y:S01]  /*5d00*/  SHF.R.S32.HI R0, RZ, 0x1f, R3 ;  /* 0x0000001fff007819 */ /* 0x000fe20000011403 */
[----:B------:R-:W4:Y:S01]  /*5d10*/  LDC R67, c[0x0][0xc20] ;  /* 0x00030800ff437b82 */ /* 0x000f220000000800 */
[----:B------:R-:W3:Y:S01]  /*5d20*/  LDS R6, [UR51+0x160] ;  /* 0x00016033ff067984 */ /* 0x000ee20008000800 */
[----:B------:R-:W-:Y:S01]  /*5d30*/  LOP3.LUT R76, R76, 0x100, R9, 0xf8, !PT ;  /* 0x000001004c4c7812 */ /* 0x000fe200078ef809 */
[----:B------:R-:W1:Y:S01]  /*5d40*/  LDCU.64 UR36, c[0x0][0x988] ;  /* 0x00013100ff2477ac */ /* 0x000e620008000a00 */
[----:B------:R-:W-:Y:S02]  /*5d50*/  LEA.HI R79, R0, R3, RZ, 0x6 ;  /* 0x00000003004f7211 */ /* 0x000fe400078f30ff */
[----:B------:R-:W-:Y:S01]  /*5d60*/  LOP3.LUT R76, R76, R5, RZ, 0xfc, !PT ;  /* 0x000000054c4c7212 */ /* 0x000fe200078efcff */
[----:B------:R-:W1:Y:S01]  /*5d70*/  LDCU.64 UR38, c[0x0][0x990] ;  /* 0x00013200ff2677ac */ /* 0x000e620008000a00 */
[----:B------:R-:W1:Y:S01]  /*5d80*/  LDC R27, c[0x0][0xc30] ;  /* 0x00030c00ff1b7b82 */ /* 0x000e620000000800 */
[----:B------:R-:W-:-:S02]  /*5d90*/  LOP3.LUT R77, R77, 0x60, RZ, 0xc0, !PT ;  /* 0x000000604d4d7812 */ /* 0x000fc400078ec0ff */
[----:B------:R-:W-:Y:S01]  /*5da0*/  LOP3.LUT R32, R32, 0x600000, RZ, 0xc0, !PT ;  /* 0x0060000020207812 */ /* 0x000fe200078ec0ff */
[----:B------:R-:W-:Y:S01]  /*5db0*/  UMOV UR58, URZ ;  /* 0x000000ff003a7c82 */ /* 0x000fe20008000000 */
[----:B------:R-:W-:Y:S01]  /*5dc0*/  SEL R80, R80, 0xfffffff0, !P0 ;  /* 0xfffffff050507807 */ /* 0x000fe20004000000 */
[----:B------:R-:W-:Y:S01]  /*5dd0*/  UIADD3 UR57, UPT, UPT, UR51, 0x200, URZ ;  /* 0x0000020033397890 */ /* 0x000fe2000fffe0ff */
[----:B------:R-:W-:Y:S01]  /*5de0*/  SHF.R.S32.HI R79, RZ, 0x6, R79 ;  /* 0x00000006ff4f7819 */ /* 0x000fe2000001144f */
[----:B------:R-:W1:Y:S01]  /*5df0*/  LDC R66, c[0x0][0x388] ;  /* 0x0000e200ff427b82 */ /* 0x000e620000000800 */
[----:B------:R-:W-:Y:S01]  /*5e00*/  UMOV UR55, URZ ;  /* 0x000000ff00377c82 */ /* 0x000fe20008000000 */
[----:B------:R-:W-:-:S06]  /*5e10*/  UMOV UR54, URZ ;  /* 0x000000ff00367c82 */ /* 0x000fcc0008000000 */
[----:B------:R-:W1:Y:S08]  /*5e20*/  LDC R65, c[0x0][0x38c] ;  /* 0x0000e300ff417b82 */ /* 0x000e700000000800 */
[----:B------:R-:W1:Y:S08]  /*5e30*/  LDC.64 R56, c[0x0][0xc10] ;  /* 0x00030400ff387b82 */ /* 0x000e700000000a00 */
[----:B------:R-:W1:Y:S01]  /*5e40*/  LDC.64 R24, c[0x0][0xc18] ;  /* 0x00030600ff187b82 */ /* 0x000e620000000a00 */
[C---:B---3--:R-:W-:Y:S01]  /*5e50*/  VIADD R7, R6.reuse, 0x40 ;  /* 0x0000004006077836 */ /* 0x048fe20000000000 */
[----:B------:R-:W-:-:S04]  /*5e60*/  LOP3.LUT R6, R6, 0xffff, RZ, 0xc0, !PT ;  /* 0x0000ffff06067812 */ /* 0x000fc800078ec0ff */
[----:B------:R-:W-:Y:S02]  /*5e70*/  LOP3.LUT R7, R7, 0xffff, RZ, 0xc0, !PT ;  /* 0x0000ffff07077812 */ /* 0x000fe400078ec0ff */
[----:B------:R-:W3:Y:S03]  /*5e80*/  LDC.64 R22, c[0x0][0xc28] ;  /* 0x00030a00ff167b82 */ /* 0x000ee60000000a00 */
[----:B------:R1:W-:Y:S05]  /*5e90*/  STL.64 [R1], R6 ;  /* 0x0000000601007387 */ /* 0x0003ea0000100a00 */
[----:B------:R-:W1:Y:S08]  /*5ea0*/  LDC.64 R54, c[0x0][0x9b0] ;  /* 0x00026c00ff367b82 */ /* 0x000e700000000a00 */
[----:B------:R-:W1:Y:S08]  /*5eb0*/  LDC.64 R52, c[0x0][0x9a8] ;  /* 0x00026a00ff347b82 */ /* 0x000e700000000a00 */
[----:B--2-4-:R-:W1:Y:S02]  /*5ec0*/  LDC R72, c[0x0][0x374] ;  /* 0x0000dd00ff487b82 */ /* 0x014e640000000800 */
.L_x_119:
[----:B------:R-:W-:Y:S04]  /*5ed0*/  SHF.L.U32 R3, R74, 0x1f, RZ ;  /* 0x0000001f4a037819 */ /* 0x000fe800000006ff */
[----:B------:R-:W2:Y:S02]  /*5ee0*/  SYNCS.PHASECHK.TRANS64.TRYWAIT P0, [UR51+0x110], R3 ;  /* 0x00011003ff0075a7 */ /* 0x000ea40008001133 */
[----:B-12---:R-:W-:Y:S05]  /*5ef0*/  @!P0 BRA `(.L_x_89) ;  /* 0x0000003000448947 */ /* 0x006fea0003800000 */
.L_x_177:
[----:B------:R-:W4:Y:S01]  /*5f00*/  LDS.128 R60, [UR51+0x150] ;  /* 0x00015033ff3c7984 */ /* 0x000f220008000c00 */
[----:B------:R-:W-:Y:S01]  /*5f10*/  UIADD3 UR4, UPT, UPT, UR51, 0x118, URZ ;  /* 0x0000011833047890 */ /* 0x000fe2000fffe0ff */
[----:B--2---:R-:W-:Y:S01]  /*5f20*/  IMAD R0, R30, 0x4, R1 ;  /* 0x000000041e007824 */ /* 0x004fe200078e0201 */
[-C--:B------:R-:W-:Y:S02]  /*5f30*/  IABS R8, R79.reuse ;  /* 0x0000004f00087213 */ /* 0x080fe40000000000 */
[----:B------:R-:W-:Y:S01]  /*5f40*/  UPRMT UR4, URZ, 0x654, UR4 ;  /* 0x00000654ff047896 */ /* 0x000fe20008000004 */
[----:B-1----:R-:W-:Y:S01]  /*5f50*/  IABS R4, R66 ;  /* 0x0000004200047213 */ /* 0x002fe20000000000 */
[----:B------:R-:W1:Y:S01]  /*5f60*/  I2F.RP R5, R8 ;  /* 0x0000000800057306 */ /* 0x000e620000209400 */
[----:B------:R-:W-:Y:S01]  /*5f70*/  @!PT LDS RZ, [RZ] ;  /* 0x00000000fffff984 */ /* 0x000fe20000000800 */
[----:B------:R-:W-:Y:S01]  /*5f80*/  @!PT LDS RZ, [RZ] ;  /* 0x00000000fffff984 */ /* 0x000fe20000000800 */
[----:B------:R-:W-:Y:S01]  /*5f90*/  @!PT LDS RZ, [RZ] ;  /* 0x00000000fffff984 */ /* 0x000fe20000000800 */
[----:B------:R-:W-:Y:S01]  /*5fa0*/  @!PT LDS RZ, [RZ] ;  /* 0x00000000fffff984 */ /* 0x000fe20000000800 */
[----:B------:R2:W-:Y:S06]  /*5fb0*/  MEMBAR.ALL.CTA ;  /* 0x0000000000007992 */ /* 0x0005ec0000008000 */
[----:B--2---:R-:W2:Y:S02]  /*5fc0*/  FENCE.VIEW.ASYNC.S ;  /* 0x00000000000073c6 */ /* 0x004ea40000000000 */
[----:B--2---:R-:W-:Y:S06]  /*5fd0*/  SYNCS.ARRIVE.TRANS64.RED.A1T0 RZ, [UR4], RZ ;  /* 0x000000ffffff79a7 */ /* 0x004fec0008100404 */
[----:B------:R2:W5:Y:S01]  /*5fe0*/  LDL R17, [R0] ;  /* 0x0000000000117983 */ /* 0x0005620000100800 */
[----:B----4-:R-:W-:Y:S01]  /*5ff0*/  LOP3.LUT P3, RZ, R62, 0x1, RZ, 0xc0, !PT ;  /* 0x000000013eff7812 */ /* 0x010fe2000786c0ff */
[----:B-1----:R-:W1:Y:S10]  /*6000*/  MUFU.RCP R2, R5 ;  /* 0x0000000500027308 */ /* 0x002e740000001000 */
[----:B------:R-:W4:Y:S02]  /*6010*/  I2F.RP R5, R4 ;  /* 0x0000000400057306 */ /* 0x000f240000209400 */
[----:B------:R-:W-:Y:S02]  /*6020*/  @P3 MOV R31, R60 ;  /* 0x0000003c001f3202 */ /* 0x000fe40000000f00 */
[----:B------:R-:W-:Y:S01]  /*6030*/  @P3 LOP3.LUT R29, R61, 0xffff, RZ, 0xc0, !PT ;  /* 0x0000ffff3d1d3812 */ /* 0x000fe200078ec0ff */
[----:B-1----:R-:W-:Y:S01]  /*6040*/  VIADD R10, R2, 0xffffffe ;  /* 0x0ffffffe020a7836 */ /* 0x002fe20000000000 */
[----:B------:R-:W-:Y:S04]  /*6050*/  IABS R2, R79 ;  /* 0x0000004f00027213 */ /* 0x000fe80000000000 */
[----:B------:R-:W1:Y:S01]  /*6060*/  F2I.FTZ.U32.TRUNC.NTZ R11, R10 ;  /* 0x0000000a000b7305 */ /* 0x000e62000021f000 */
[----:B------:R-:W-:Y:S09]  /*6070*/  IADD3 R2, PT, PT, RZ, -R2, RZ ;  /* 0x80000002ff027210 */ /* 0x000ff20007ffe0ff */
[----:B----4-:R-:W4:Y:S01]  /*6080*/  MUFU.RCP R5, R5 ;  /* 0x0000000500057308 */ /* 0x010f220000001000 */
[--C-:B-1----:R-:W-:Y:S02]  /*6090*/  IMAD.MOV R3, RZ, RZ, -R11.reuse ;  /* 0x000000ffff037224 */ /* 0x102fe400078e0a0b */
[----:B------:R-:W-:Y:S02]  /*60a0*/  IMAD.MOV.U32 R10, RZ, RZ, RZ ;  /* 0x000000ffff0a7224 */ /* 0x000fe400078e00ff */
[----:B------:R-:W-:Y:S01]  /*60b0*/  IMAD R6, R3, R8, RZ ;  /* 0x0000000803067224 */ /* 0x000fe200078e02ff */
[----:B------:R-:W-:Y:S03]  /*60c0*/  IABS R3, R18 ;  /* 0x0000001200037213 */ /* 0x000fe60000000000 */
[----:B------:R-:W-:Y:S04]  /*60d0*/  IMAD.HI.U32 R6, R11, R6, R10 ;  /* 0x000000060b067227 */ /* 0x000fe800078e000a */
[----:B----4-:R-:W-:Y:S02]  /*60e0*/  VIADD R9, R5, 0xffffffe ;  /* 0x0ffffffe05097836 */ /* 0x010fe40000000000 */
[----:B------:R-:W-:Y:S04]  /*60f0*/  IMAD.HI.U32 R11, R6, R3, RZ ;  /* 0x00000003060b7227 */ /* 0x000fe800078e00ff */
[----:B------:R-:W-:Y:S01]  /*6100*/  IMAD R3, R11, R2, R3 ;  /* 0x000000020b037224 */ /* 0x000fe200078e0203 */
[----:B------:R-:W1:Y:S01]  /*6110*/  F2I.FTZ.U32.TRUNC.NTZ R9, R9 ;  /* 0x0000000900097305 */ /* 0x000e62000021f000 */
[----:B------:R-:W-:Y:S03]  /*6120*/  LOP3.LUT R2, R18, R79, RZ, 0x3c, !PT ;  /* 0x0000004f12027212 */ /* 0x000fe600078e3cff */
[----:B------:R-:W-:Y:S02]  /*6130*/  ISETP.GT.U32.AND P0, PT, R8, R3, PT ;  /* 0x000000030800720c */ /* 0x000fe40003f04070 */
[----:B------:R-:W-:Y:S01]  /*6140*/  ISETP.GE.AND P1, PT, R2, RZ, PT ;  /* 0x000000ff0200720c */ /* 0x000fe20003f26270 */
[--C-:B-1----:R-:W-:Y:S10]  /*6150*/  IMAD.MOV R2, RZ, RZ, -R9.reuse ;  /* 0x000000ffff027224 */ /* 0x102ff400078e0a09 */
[----:B------:R-:W-:Y:S02]  /*6160*/  @!P0 IMAD.IADD R3, R3, 0x1, -R8 ;  /* 0x0000000103038824 */ /* 0x000fe400078e0a08 */
[----:B------:R-:W-:Y:S01]  /*6170*/  @!P0 VIADD R11, R11, 0x1 ;  /* 0x000000010b0b8836 */ /* 0x000fe20000000000 */
[----:B------:R-:W-:Y:S01]  /*6180*/  ISETP.NE.AND P0, PT, R79, RZ, PT ;  /* 0x000000ff4f00720c */ /* 0x000fe20003f05270 */
[----:B------:R-:W-:Y:S01]  /*6190*/  IMAD R5, R2, R4, RZ ;  /* 0x0000000402057224 */ /* 0x000fe200078e02ff */
[----:B------:R-:W-:Y:S01]  /*61a0*/  ISETP.GE.U32.AND P2, PT, R3, R8, PT ;  /* 0x000000080300720c */ /* 0x000fe20003f46070 */
[----:B------:R-:W-:Y:S01]  /*61b0*/  IMAD.MOV.U32 R8, RZ, RZ, RZ ;  /* 0x000000ffff087224 */ /* 0x000fe200078e00ff */
[----:B------:R-:W-:Y:S03]  /*61c0*/  IABS R2, R65 ;  /* 0x0000004100027213 */ /* 0x000fe60000000000 */
[----:B------:R-:W-:Y:S01]  /*61d0*/  IMAD.HI.U32 R5, R9, R5, R8 ;  /* 0x0000000509057227 */ /* 0x000fe200078e0008 */
[----:B------:R-:W1:Y:S07]  /*61e0*/  I2F.RP R3, R2 ;  /* 0x0000000200037306 */ /* 0x000e6e0000209400 */
[----:B------:R-:W-:Y:S05]  /*61f0*/  @P2 IADD3 R11, PT, PT, R11, 0x1, RZ ;  /* 0x000000010b0b2810 */ /* 0x000fea0007ffe0ff */
[----:B------:R-:W-:Y:S01]  /*6200*/  @!P1 IMAD.MOV R11, RZ, RZ, -R11 ;  /* 0x000000ffff0b9224 */ /* 0x000fe200078e0a0b */
[----:B------:R-:W-:Y:S01]  /*6210*/  @!P0 LOP3.LUT R11, RZ, R79, RZ, 0x33, !PT ;  /* 0x0000004fff0b8212 */ /* 0x000fe200078e33ff */
[----:B-1----:R-:W1:Y:S03]  /*6220*/  MUFU.RCP R3, R3 ;  /* 0x0000000300037308 */ /* 0x002e660000001000 */
[----:B------:R-:W-:Y:S05]  /*6230*/  IABS R6, R11 ;  /* 0x0000000b00067213 */ /* 0x000fea0000000000 */
[----:B------:R-:W-:Y:S05]  /*6240*/  IMAD.HI.U32 R10, R5, R6, RZ ;  /* 0x00000006050a7227 */ /* 0x000fea00078e00ff */
[----:B------:R-:W-:Y:S05]  /*6250*/  IADD3 R5, PT, PT, -R10, RZ, RZ ;  /* 0x000000ff0a057210 */ /* 0x000fea0007ffe1ff */
[C---:B------:R-:W-:Y:S02]  /*6260*/  IMAD R6, R4.reuse, R5, R6 ;  /* 0x0000000504067224 */ /* 0x040fe400078e0206 */
[----:B-1----:R-:W-:Y:S03]  /*6270*/  VIADD R7, R3, 0xffffffe ;  /* 0x0ffffffe03077836 */ /* 0x002fe60000000000 */
[----:B------:R-:W-:Y:S03]  /*6280*/  ISETP.GT.U32.AND P0, PT, R4, R6, PT ;  /* 0x000000060400720c */ /* 0x000fe60003f04070 */
[----:B------:R-:W1:Y:S10]  /*6290*/  F2I.FTZ.U32.TRUNC.NTZ R7, R7 ;  /* 0x0000000700077305 */ /* 0x000e74000021f000 */
[----:B------:R-:W-:Y:S02]  /*62a0*/  @!P0 IMAD.IADD R6, R6, 0x1, -R4 ;  /* 0x0000000106068824 */ /* 0x000fe400078e0a04 */
[----:B------:R-:W-:Y:S01]  /*62b0*/  @!P0 VIADD R10, R10, 0x1 ;  /* 0x000000010a0a8836 */ /* 0x000fe20000000000 */
[----:B------:R-:W-:Y:S02]  /*62c0*/  ISETP.NE.AND P0, PT, R66, RZ, PT ;  /* 0x000000ff4200720c */ /* 0x000fe40003f05270 */
[----:B------:R-:W-:Y:S01]  /*62d0*/  ISETP.GE.U32.AND P2, PT, R6, R4, PT ;  /* 0x000000040600720c */ /* 0x000fe20003f46070 */
[--C-:B-1----:R-:W-:Y:S01]  /*62e0*/  IMAD.MOV R3, RZ, RZ, -R7.reuse ;  /* 0x000000ffff037224 */ /* 0x102fe200078e0a07 */
[----:B------:R-:W-:Y:S01]  /*62f0*/  LOP3.LUT R4, R11, R66, RZ, 0x3c, !PT ;  /* 0x000000420b047212 */ /* 0x000fe200078e3cff */
[----:B------:R-:W-:Y:S03]  /*6300*/  IMAD.MOV.U32 R6, RZ, RZ, RZ ;  /* 0x000000ffff067224 */ /* 0x000fe600078e00ff */
[----:B------:R-:W-:Y:S01]  /*6310*/  ISETP.GE.AND P1, PT, R4, RZ, PT ;  /* 0x000000ff0400720c */ /* 0x000fe20003f26270 */
[----:B------:R-:W-:Y:S04]  /*6320*/  IMAD R4, R3, R2, RZ ;  /* 0x0000000203047224 */ /* 0x000fe800078e02ff */
[----:B------:R-:W-:Y:S03]  /*6330*/  IMAD.HI.U32 R7, R7, R4, R6 ;  /* 0x0000000407077227 */ /* 0x000fe600078e0006 */
[----:B------:R-:W-:Y:S05]  /*6340*/  @P2 IADD3 R10, PT, PT, R10, 0x1, RZ ;  /* 0x000000010a0a2810 */ /* 0x000fea0007ffe0ff */
[----:B------:R-:W-:Y:S01]  /*6350*/  @!P1 IMAD.MOV R10, RZ, RZ, -R10 ;  /* 0x000000ffff0a9224 */ /* 0x000fe200078e0a0a */
[----:B------:R-:W-:Y:S02]  /*6360*/  @!P0 LOP3.LUT R10, RZ, R66, RZ, 0x33, !PT ;  /* 0x00000042ff0a8212 */ /* 0x000fe400078e33ff */
[----:B------:R-:W-:Y:S02]  /*6370*/  ISETP.GE.AND P0, PT, R26, 0x1, PT ;  /* 0x000000011a00780c */ /* 0x000fe40003f06270 */
[----:B------:R-:W-:Y:S02]  /*6380*/  IABS R3, R10 ;  /* 0x0000000a00037213 */ /* 0x000fe40000000000 */
[----:B------:R-:W-:Y:S03]  /*6390*/  LOP3.LUT R12, R10, R65, RZ, 0x3c, !PT ;  /* 0x000000410a0c7212 */ /* 0x000fe600078e3cff */
[----:B------:R-:W-:Y:S05]  /*63a0*/  IMAD.HI.U32 R13, R7, R3, RZ ;  /* 0x00000003070d7227 */ /* 0x000fea00078e00ff */
[----:B------:R-:W-:Y:S05]  /*63b0*/  IADD3 R4, PT, PT, -R13, RZ, RZ ;  /* 0x000000ff0d047210 */ /* 0x000fea0007ffe1ff */
[C---:B------:R-:W-:Y:S05]  /*63c0*/  IMAD R3, R2.reuse, R4, R3 ;  /* 0x0000000402037224 */ /* 0x040fea00078e0203 */
[----:B------:R-:W-:Y:S11]  /*63d0*/  ISETP.GT.U32.AND P4, PT, R2, R3, PT ;  /* 0x000000030200720c */ /* 0x000ff60003f84070 */
[----:B------:R-:W-:Y:S02]  /*63e0*/  @!UPT UIADD3 URZ, UPT, UPT, URZ, URZ, URZ ;  /* 0x000000fffffff290 */ /* 0x000fe4000fffe0ff */
[----:B------:R-:W-:Y:S05]  /*63f0*/  @!P4 IMAD.IADD R3, R3, 0x1, -R2 ;  /* 0x000000010303c824 */ /* 0x000fea00078e0a02 */
[----:B------:R-:W-:Y:S01]  /*6400*/  ISETP.GE.U32.AND P2, PT, R3, R2, PT ;  /* 0x000000020300720c */ /* 0x000fe20003f46070 */
[----:B------:R-:W-:Y:S01]  /*6410*/  @!UPT UIADD3 URZ, UPT, UPT, URZ, URZ, URZ ;  /* 0x000000fffffff290 */ /* 0x000fe2000fffe0ff */
[----:B--2---:R-:W-:Y:S11]  /*6420*/  @!P0 BRA `(.L_x_90) ;  /* 0x0000000000a48947 */ /* 0x004ff60003800000 */
[----:B------:R-:W-:Y:S01]  /*6430*/  IMAD.HI.U32 R16, R72, R25, RZ ;  /* 0x0000001948107227 */ /* 0x000fe200078e00ff */
[----:B------:R-:W-:Y:S02]  /*6440*/  ISETP.NE.AND P0, PT, R24, 0x1, PT ;  /* 0x000000011800780c */ /* 0x000fe40003f05270 */
[----:B------:R-:W-:Y:S01]  /*6450*/  ISETP.NE.AND P1, PT, R26, 0x1, PT ;  /* 0x000000011a00780c */ /* 0x000fe20003f25270 */
[-C--:B------:R-:W-:Y:S01]  /*6460*/  IMAD.HI.U32 R14, R73, R56.reuse, RZ ;  /* 0x00000038490e7227 */ /* 0x080fe200078e00ff */
[----:B------:R-:W-:Y:S02]  /*6470*/  SHF.R.U32.HI R15, RZ, R67, R16 ;  /* 0x00000043ff0f7219 */ /* 0x000fe40000011610 */
[----:B------:R-:W-:Y:S01]  /*6480*/  ISETP.NE.AND P5, PT, R28, 0x1, PT ;  /* 0x000000011c00780c */ /* 0x000fe20003fa5270 */
[----:B------:R-:W-:Y:S01]  /*6490*/  IMAD.HI.U32 R34, R29, R25, RZ ;  /* 0x000000191d227227 */ /* 0x000fe200078e00ff */
[----:B------:R-:W-:Y:S02]  /*64a0*/  SHF.R.U32.HI R14, RZ, R57, R14 ;  /* 0x00000039ff0e7219 */ /* 0x000fe4000001160e */
[----:B------:R-:W-:Y:S01]  /*64b0*/  SEL R3, R72, R15, !P0 ;  /* 0x0000000f48037207 */ /* 0x000fe20004000000 */
[----:B------:R-:W-:Y:S01]  /*64c0*/  IMAD.HI.U32 R20, R31, R56, RZ ;  /* 0x000000381f147227 */ /* 0x000fe200078e00ff */
[----:B------:R-:W-:Y:S03]  /*64d0*/  SEL R7, R73, R14, !P5 ;  /* 0x0000000e49077207 */ /* 0x000fe60006800000 */
[-C--:B---3--:R-:W-:Y:S01]  /*64e0*/  IMAD.HI.U32 R14, R3, R22.reuse, RZ ;  /* 0x00000016030e7227 */ /* 0x088fe200078e00ff */
[----:B------:R-:W-:Y:S03]  /*64f0*/  SHF.R.U32.HI R20, RZ, R57, R20 ;  /* 0x00000039ff147219 */ /* 0x000fe60000011614 */
[----:B------:R-:W-:Y:S01]  /*6500*/  IMAD.HI.U32 R16, R7, R22, RZ ;  /* 0x0000001607107227 */ /* 0x000fe200078e00ff */
[----:B------:R-:W-:Y:S02]  /*6510*/  @P1 SHF.R.U32.HI R3, RZ, R23, R14 ;  /* 0x00000017ff031219 */ /* 0x000fe4000001160e */
[----:B------:R-:W-:Y:S02]  /*6520*/  SHF.R.U32.HI R14, RZ, R67, R34 ;  /* 0x00000043ff0e7219 */ /* 0x000fe40000011622 */
[----:B------:R-:W-:Y:S01]  /*6530*/  @P1 SHF.R.U32.HI R7, RZ, R23, R16 ;  /* 0x00000017ff071219 */ /* 0x000fe20000011610 */
[C---:B------:R-:W-:Y:S01]  /*6540*/  IMAD R2, R26.reuse, R3, RZ ;  /* 0x000000031a027224 */ /* 0x040fe200078e02ff */
[----:B------:R-:W-:Y:S02]  /*6550*/  SEL R5, R29, R14, !P0 ;  /* 0x0000000e1d057207 */ /* 0x000fe40004000000 */
[----:B------:R-:W-:Y:S01]  /*6560*/  SEL R3, R31, R20, !P5 ;  /* 0x000000141f037207 */ /* 0x000fe20006800000 */
[----:B------:R-:W-:Y:S01]  /*6570*/  IMAD R4, R26, R7, RZ ;  /* 0x000000071a047224 */ /* 0x000fe200078e02ff */
[C---:B------:R-:W-:Y:S01]  /*6580*/  ISETP.GE.AND P0, PT, R5.reuse, R2, PT ;  /* 0x000000020500720c */ /* 0x040fe20003f06270 */
[----:B------:R-:W-:Y:S03]  /*6590*/  IMAD.HI.U32 R6, R5, R22, RZ ;  /* 0x0000001605067227 */ /* 0x000fe600078e00ff */
[----:B------:R-:W-:Y:S01]  /*65a0*/  ISETP.GE.OR P0, PT, R3, R4, P0 ;  /* 0x000000040300720c */ /* 0x000fe20000706670 */
[----:B------:R-:W-:Y:S01]  /*65b0*/  IMAD.MOV R4, RZ, RZ, -R3 ;  /* 0x000000ffff047224 */ /* 0x000fe200078e0a03 */
[-C--:B------:R-:W-:Y:S03]  /*65c0*/  SHF.R.U32.HI R6, RZ, R23.reuse, R6 ;  /* 0x00000017ff067219 */ /* 0x080fe60000011606 */
[----:B------:R-:W-:Y:S01]  /*65d0*/  IMAD R31, R28, R4, R31 ;  /* 0x000000041c1f7224 */ /* 0x000fe200078e021f */
[----:B------:R-:W-:Y:S05]  /*65e0*/  SEL R9, R5, R6, !P1 ;  /* 0x0000000605097207 */ /* 0x000fea0004800000 */
[----:B------:R-:W-:Y:S02]  /*65f0*/  IMAD.MOV R6, RZ, RZ, -R9 ;  /* 0x000000ffff067224 */ /* 0x000fe400078e0a09 */
[C---:B------:R-:W-:Y:S04]  /*6600*/  @!P0 IMAD.HI.U32 R2, R3.reuse, R22, RZ ;  /* 0x0000001603028227 */ /* 0x040fe800078e00ff */
[----:B------:R-:W-:Y:S01]  /*6610*/  IMAD R6, R26, R6, R5 ;  /* 0x000000061a067224 */ /* 0x000fe200078e0205 */
[----:B------:R-:W-:Y:S04]  /*6620*/  @!P0 SHF.R.U32.HI R2, RZ, R23, R2 ;  /* 0x00000017ff028219 */ /* 0x000fe80000011602 */
[----:B------:R-:W-:Y:S02]  /*6630*/  @!P0 SEL R0, R3, R2, !P1 ;  /* 0x0000000203008207 */ /* 0x000fe40004800000 */
[----:B------:R-:W-:Y:S02]  /*6640*/  IADD3 R2, PT, PT, -R5, RZ, RZ ;  /* 0x000000ff05027210 */ /* 0x000fe40007ffe1ff */
[----:B------:R-:W-:Y:S01]  /*6650*/  @!P0 IADD3 R8, PT, PT, R9, -R0, RZ ;  /* 0x8000000009088210 */ /* 0x000fe20007ffe0ff */
[----:B------:R-:W-:Y:S02]  /*6660*/  @!P0 IMAD R0, R7, R6, R0 ;  /* 0x0000000607008224 */ /* 0x000fe400078e0200 */
[----:B------:R-:W-:Y:S02]  /*6670*/  IMAD R29, R24, R2, R29 ;  /* 0x00000002181d7224 */ /* 0x000fe400078e021d */
[----:B------:R-:W-:Y:S02]  /*6680*/  @!P0 IMAD R5, R8, R26, R3 ;  /* 0x0000001a08058224 */ /* 0x000fe400078e0203 */
[----:B------:R-:W-:Y:S04]  /*6690*/  @!P0 IMAD.MOV.U32 R3, RZ, RZ, R0 ;  /* 0x000000ffff038224 */ /* 0x000fe800078e0000 */
[----:B------:R-:W-:Y:S02]  /*66a0*/  IMAD R31, R3, R28, R31 ;  /* 0x0000001c031f7224 */ /* 0x000fe400078e021f */
[----:B------:R-:W-:Y:S07]  /*66b0*/  IMAD R29, R5, R24, R29 ;  /* 0x00000018051d7224 */ /* 0x000fee00078e021d */
.L_x_90:
[----:B------:R-:W-:Y:S01]  /*66c0*/  ISETP.NE.AND P0, PT, R27, 0x1, PT ;  /* 0x000000011b00780c */ /* 0x000fe20003f05270 */
[----:B------:R-:W1:Y:S01]  /*66d0*/  LDC.64 R6, c[0x0][0xc10] ;  /* 0x00030400ff067b82 */ /* 0x000e620000000a00 */
[----:B------:R-:W-:Y:S01]  /*66e0*/  R2UR UR4, R12 ;  /* 0x000000000c0472ca */ /* 0x000fe200000e0000 */
[----:B------:R-:W-:Y:S01]  /*66f0*/  @!P4 VIADD R13, R13, 0x1 ;  /* 0x000000010d0dc836 */ /* 0x000fe20000000000 */
[----:B------:R-:W-:Y:S01]  /*6700*/  ISETP.NE.AND P1, PT, R65, RZ, PT ;  /* 0x000000ff4100720c */ /* 0x000fe20003f25270 */
[----:B------:R-:W-:Y:S01]  /*6710*/  IMAD.MOV R8, RZ, RZ, -R11 ;  /* 0x000000ffff087224 */ /* 0x000fe200078e0a0b */
[----:B------:R-:W-:Y:S03]  /*6720*/  R2UR UR42, R19 ;  /* 0x00000000132a72ca */ /* 0x000fe600000e0000 */
[----:B------:R-:W2:Y:S01]  /*6730*/  LDC.64 R4, c[0x0][0xc18] ;  /* 0x00030600ff047b82 */ /* 0x000ea20000000a00 */
[----:B------:R-:W-:Y:S01]  /*6740*/  R2UR UR43, R11 ;  /* 0x000000000b2b72ca */ /* 0x000fe200000e0000 */
[----:B------:R-:W-:Y:S01]  /*6750*/  @P2 VIADD R13, R13, 0x1 ;  /* 0x000000010d0d2836 */ /* 0x000fe20000000000 */
[----:B------:R-:W-:Y:S01]  /*6760*/  R2UR UR44, R10 ;  /* 0x000000000a2c72ca */ /* 0x000fe200000e0000 */
[----:B------:R-:W-:Y:S01]  /*6770*/  IMAD R18, R79, R8, R18 ;  /* 0x000000084f127224 */ /* 0x000fe200078e0212 */
[----:B------:R-:W-:Y:S03]  /*6780*/  R2UR UR7, R66 ;  /* 0x00000000420772ca */ /* 0x000fe600000e0000 */
[----:B------:R-:W4:Y:S01]  /*6790*/  @!P0 LDC R0, c[0x0][0xc20] ;  /* 0x00030800ff008b82 */ /* 0x000f220000000800 */
[----:B------:R-:W-:Y:S01]  /*67a0*/  R2UR UR45, R13 ;  /* 0x000000000d2d72ca */ /* 0x000fe200000e0000 */
[----:B------:R-:W-:Y:S01]  /*67b0*/  UISETP.GE.AND UP1, UPT, UR4, URZ, UPT ;  /* 0x000000ff0400728c */ /* 0x000fe2000bf26270 */
[C---:B------:R-:W-:Y:S05]  /*67c0*/  R2UR UR4, R65.reuse ;  /* 0x00000000410472ca */ /* 0x040fea00000e0000 */
[----:B------:R-:W3:Y:S01]  /*67d0*/  @!P0 LDC R2, c[0x0][0xc0c] ;  /* 0x00030300ff028b82 */ /* 0x000ee20000000800 */
[----:B------:R-:W-:Y:S01]  /*67e0*/  R2UR UR52, R18 ;  /* 0x00000000123472ca */ /* 0x000fe200000e0000 */
[----:B------:R-:W-:Y:S01]  /*67f0*/  VOTEU.ALL UP0, P1 ;  /* 0x0000000000ff7886 */ /* 0x000fe20000800000 */
[----:B------:R-:W-:Y:S01]  /*6800*/  R2UR UR5, R65 ;  /* 0x00000000410572ca */ /* 0x000fe200000e0000 */
[----:B------:R-:W-:Y:S01]  /*6810*/  IMAD.MOV R8, RZ, RZ, -R10 ;  /* 0x000000ffff087224 */ /* 0x000fe200078e0a0a */
[----:B------:R-:W-:Y:S04]  /*6820*/  USHF.L.U32 UR42, UR42, 0x6, URZ ;  /* 0x000000062a2a7899 */ /* 0x000fe800080006ff */
[----:B------:R-:W-:Y:S01]  /*6830*/  R2UR UR6, R8 ;  /* 0x00000000080672ca */ /* 0x000fe200000e0000 */
[----:B------:R-:W-:Y:S02]  /*6840*/  @!UP1 UIADD3 UR45, UPT, UPT, -UR45, URZ, URZ ;  /* 0x000000ff2d2d9290 */ /* 0x000fe4000fffe1ff */
[----:B------:R-:W-:Y:S01]  /*6850*/  @!UP0 ULOP3.LUT UR45, URZ, UR4, URZ, 0x33, !UPT ;  /* 0x00000004ff2d8292 */ /* 0x000fe2000f8e33ff */
[----:B--2---:R-:W-:Y:S01]  /*6860*/  @!P0 ISETP.NE.AND P1, PT, R4, 0x1, PT ;  /* 0x000000010400880c */ /* 0x004fe20003f25270 */
[----:B-1----:R-:W-:Y:S01]  /*6870*/  @!P0 IMAD.HI.U32 R6, R31, R6, RZ ;  /* 0x000000061f068227 */ /* 0x002fe200078e00ff */
[----:B------:R-:W-:Y:S02]  /*6880*/  ULOP3.LUT UP0, URZ, UR57, 0x1b0, URZ, 0xc0, !UPT ;  /* 0x000001b039ff7892 */ /* 0x000fe4000f80c0ff */
[----:B------:R-:W-:Y:S01]  /*6890*/  USHF.L.U32 UR52, UR52, 0x6, URZ ;  /* 0x0000000634347899 */ /* 0x000fe200080006ff */
[----:B------:R-:W-:Y:S01]  /*68a0*/  @!P0 IMAD.HI.U32 R3, R29, R5, RZ ;  /* 0x000000051d038227 */ /* 0x000fe200078e00ff */
[----:B------:R-:W-:Y:S03]  /*68b0*/  @!P0 SHF.R.U32.HI R6, RZ, R7, R6 ;  /* 0x00000007ff068219 */ /* 0x000fe60000011606 */
[----:B------:R-:W-:Y:S01]  /*68c0*/  UIMAD UR43, UR7, UR6, UR43 ;  /* 0x00000006072b72a4 */ /* 0x000fe2000f8e022b */
[----:B------:R-:W-:Y:S01]  /*68d0*/  IMAD R8, RZ, RZ, -UR45 ;  /* 0x8000002dff087e24 */ /* 0x000fe2000f8e02ff */
[----:B----4-:R-:W-:Y:S02]  /*68e0*/  @!P0 SHF.R.U32.HI R0, RZ, R0, R3 ;  /* 0x00000000ff008219 */ /* 0x010fe40000011603 */
[----:B---3--:R-:W-:Y:S02]  /*68f0*/  @!P0 ISETP.NE.AND P2, PT, R2, 0x1, PT ;  /* 0x000000010200880c */ /* 0x008fe40003f45270 */
[----:B------:R-:W-:Y:S02]  /*6900*/  R2UR UR4, R8 ;  /* 0x00000000080472ca */ /* 0x000fe400000e0000 */
[----:B------:R-:W-:Y:S02]  /*6910*/  @P3 SHF.R.U32.HI R8, RZ, 0x10, R61 ;  /* 0x00000010ff083819 */ /* 0x000fe4000001163d */
[----:B------:R-:W-:Y:S02]  /*6920*/  @!P0 SEL R6, R31, R6, !P2 ;  /* 0x000000061f068207 */ /* 0x000fe40005000000 */
[----:B------:R-:W-:Y:S02]  /*6930*/  @!P0 SEL R3, R29, R0, !P1 ;  /* 0x000000001d038207 */ /* 0x000fe40004800000 */
[----:B------:R-:W-:Y:S03]  /*6940*/  @P3 R2UR UR53, R8 ;  /* 0x00000000083532ca */ /* 0x000fe600000e0000 */
[----:B------:R-:W-:Y:S02]  /*6950*/  @!P0 IMAD.IADD R0, R3, 0x1, -R6 ;  /* 0x0000000103008824 */ /* 0x000fe400078e0a06 */
[----:B------:R-:W-:Y:S01]  /*6960*/  @!P0 IMAD.IADD R3, R6, 0x1, -R3 ;  /* 0x0000000106038824 */ /* 0x000fe200078e0a03 */
[----:B------:R-:W-:Y:S01]  /*6970*/  UIMAD UR44, UR5, UR4, UR44 ;  /* 0x00000004052c72a4 */ /* 0x000fe2000f8e022c */
[----:B------:R-:W-:Y:S02]  /*6980*/  @!P0 IMAD R31, R0, R2, R31 ;  /* 0x00000002001f8224 */ /* 0x000fe400078e021f */
[----:B------:R-:W-:Y:S01]  /*6990*/  @!P0 IMAD R29, R3, R4, R29 ;  /* 0x00000004031d8224 */ /* 0x000fe200078e021d */
[----:B------:R-:W-:Y:S08]  /*69a0*/  BRA.U !UP0, `(.L_x_91) ;  /* 0x00000001087c7547 */ /* 0x000ff0000b800000 */
[----:B------:R-:W1:Y:S01]  /*69b0*/  LDCU.64 UR8, c[0x4][0x80] ;  /* 0x01001000ff0877ac */ /* 0x000e620008000a00 */
[----:B------:R-:W-:Y:S01]  /*69c0*/  MOV R2, 0x0 ;  /* 0x0000000000027802 */ /* 0x000fe20000000f00 */
[----:B------:R-:W-:Y:S02]  /*69d0*/  HFMA2 R12, -RZ, RZ, 0, 5.9604644775390625e-08 ;  /* 0x00000001ff0c7431 */ /* 0x000fe400000001ff */
[----:B------:R-:W-:Y:S01]  /*69e0*/  IMAD.MOV.U32 R8, RZ, RZ, 0x70 ;  /* 0x00000070ff087424 */ /* 0x000fe200078e00ff */
[----:B------:R2:W3:Y:S01]  /*69f0*/  LDC.64 R14, c[0x4][R2] ;  /* 0x01000000020e7b82 */ /* 0x0004e20000000a00 */
[----:B------:R-:W4:Y:S01]  /*6a00*/  LDCU.64 UR6, c[0x4][0x88] ;  /* 0x01001100ff0677ac */ /* 0x000f220008000a00 */
[----:B------:R-:W-:Y:S01]  /*6a10*/  IMAD.MOV.U32 R13, RZ, RZ, RZ ;  /* 0x000000ffff0d7224 */ /* 0x000fe200078e00ff */
[----:B------:R-:W2:Y:S01]  /*6a20*/  LDCU.64 UR4, c[0x4][0x8] ;  /* 0x01000100ff0477ac */ /* 0x000ea20008000a00 */
[----:B-1----:R-:W-:Y:S01]  /*6a30*/  MOV R5, UR9 ;  /* 0x0000000900057c02 */ /* 0x002fe20008000f00 */
[----:B------:R-:W-:Y:S01]  /*6a40*/  IMAD.U32 R4, RZ, RZ, UR8 ;  /* 0x00000008ff047e24 */ /* 0x000fe2000f8e00ff */
[----:B----4-:R-:W-:Y:S01]  /*6a50*/  MOV R7, UR7 ;  /* 0x0000000700077c02 */ /* 0x010fe20008000f00 */
[----:B------:R-:W-:Y:S01]  /*6a60*/  IMAD.U32 R6, RZ, RZ, UR6 ;  /* 0x00000006ff067e24 */ /* 0x000fe2000f8e00ff */
[----:B--2---:R-:W-:Y:S01]  /*6a70*/  MOV R11, UR5 ;  /* 0x00000005000b7c02 */ /* 0x004fe20008000f00 */
[----:B------:R-:W-:Y:S02]  /*6a80*/  IMAD.U32 R10, RZ, RZ, UR4 ;  /* 0x00000004ff0a7e24 */ /* 0x000fe4000f8e00ff */
[----:B------:R-:W-:Y:S07]  /*6a90*/  LEPC R20, `(.L_x_92) ;  /* 0x000000001014794e */ /* 0x000fee0000000000 */
[----:B---3-5:R-:W-:Y:S05]  /*6aa0*/  CALL.ABS.NOINC R14 ;  /* 0x000000000e007343 */ /* 0x028fea0003c00000 */
.L_x_92:
[----:B------:R-:W1:Y:S01]  /*6ab0*/  LDCU.64 UR8, c[0x4][0x80] ;  /* 0x01001000ff0877ac */ /* 0x000e620008000a00 */
[----:B------:R-:W2:Y:S01]  /*6ac0*/  LDC.64 R2, c[0x4][R2] ;  /* 0x0100000002027b82 */ /* 0x000ea20000000a00 */
[----:B------:R-:W-:Y:S02]  /*6ad0*/  HFMA2 R12, -RZ, RZ, 0, 5.9604644775390625e-08 ;  /* 0x00000001ff0c7431 */ /* 0x000fe400000001ff */
[----:B------:R-:W-:Y:S02]  /*6ae0*/  IMAD.MOV.U32 R8, RZ, RZ, 0x70 ;  /* 0x00000070ff087424 */ /* 0x000fe400078e00ff */
[----:B------:R-:W-:Y:S01]  /*6af0*/  IMAD.MOV.U32 R13, RZ, RZ, RZ ;  /* 0x000000ffff0d7224 */ /* 0x000fe200078e00ff */
[----:B------:R-:W3:Y:S01]  /*6b00*/  LDCU.64 UR6, c[0x4][0x88] ;  /* 0x01001100ff0677ac */ /* 0x000ee20008000a00 */
[----:B------:R-:W4:Y:S01]  /*6b10*/  LDCU.64 UR4, c[0x4][0x8] ;  /* 0x01000100ff0477ac */ /* 0x000f220008000a00 */
[----:B-1----:R-:W-:Y:S02]  /*6b20*/  MOV R4, UR8 ;  /* 0x0000000800047c02 */ /* 0x002fe40008000f00 */
[----:B------:R-:W-:Y:S02]  /*6b30*/  MOV R5, UR9 ;  /* 0x0000000900057c02 */ /* 0x000fe40008000f00 */
[----:B---3--:R-:W-:Y:S01]  /*6b40*/  MOV R7, UR7 ;  /* 0x0000000700077c02 */ /* 0x008fe20008000f00 */
[----:B------:R-:W-:Y:S01]  /*6b50*/  IMAD.U32 R6, RZ, RZ, UR6 ;  /* 0x00000006ff067e24 */ /* 0x000fe2000f8e00ff */
[----:B----4-:R-:W-:Y:S01]  /*6b60*/  MOV R11, UR5 ;  /* 0x00000005000b7c02 */ /* 0x010fe20008000f00 */
[----:B------:R-:W-:Y:S02]  /*6b70*/  IMAD.U32 R10, RZ, RZ, UR4 ;  /* 0x00000004ff0a7e24 */ /* 0x000fe4000f8e00ff */
[----:B------:R-:W-:Y:S07]  /*6b80*/  LEPC R20, `(.L_x_91) ;  /* 0x000000001014794e */ /* 0x000fee0000000000 */
[----:B--2---:R-:W-:Y:S05]  /*6b90*/  CALL.ABS.NOINC R2 ;  /* 0x0000000002007343 */ /* 0x004fea0003c00000 */
.L_x_91:
[----:B------:R-:W-:Y:S01]  /*6ba0*/  ISETP.NE.U32.AND P3, PT, R54, RZ, PT ;  /* 0x000000ff3600720c */ /* 0x000fe20003f65070 */
[----:B------:R-:W-:Y:S01]  /*6bb0*/  UISETP.NE.AND UP2, UPT, UR50, URZ, UPT ;  /* 0x000000ff3200728c */ /* 0x000fe2000bf45270 */
[----:B------:R-:W-:Y:S01]  /*6bc0*/  ISETP.NE.U32.AND P2, PT, RZ, UR36, PT ;  /* 0x00000024ff007c0c */ /* 0x000fe2000bf45070 */
[----:B------:R-:W-:Y:S01]  /*6bd0*/  UISETP.NE.U32.AND UP1, UPT, UR38, URZ, UPT ;  /* 0x000000ff2600728c */ /* 0x000fe2000bf25070 */
[----:B------:R-:W-:Y:S01]  /*6be0*/  ISETP.NE.AND.EX P3, PT, R55, RZ, PT, P3 ;  /* 0x000000ff3700720c */ /* 0x000fe20003f65330 */
[----:B------:R-:W-:Y:S01]  /*6bf0*/  UPLOP3.LUT UP0, UPT, UPT, UPT, UPT, 0x40, 0x4 ;  /* 0x000000000004789c */ /* 0x000fe20003f0e870 */
[----:B------:R-:W-:Y:S01]  /*6c00*/  ISETP.NE.AND.EX P2, PT, RZ, UR37, PT, P2 ;  /* 0x00000025ff007c0c */ /* 0x000fe2000bf45320 */
[----:B------:R-:W-:Y:S01]  /*6c10*/  UISETP.NE.AND.EX UP1, UPT, UR39, URZ, UPT, UP1 ;  /* 0x000000ff2700728c */ /* 0x000fe2000bf25310 */
[----:B------:R-:W-:Y:S04]  /*6c20*/  PLOP3.LUT P4, PT, PT, PT, UP2, 0x80, 0x8 ;  /* 0x000000000008781c */ /* 0x000fe80003f8f028 */
[----:B------:R-:W-:Y:S01]  /*6c30*/  P2R R83, PR, RZ, 0x10 ;  /* 0x00000010ff537803 */ /* 0x000fe20000000000 */
[----:B------:R-:W-:Y:S06]  /*6c40*/  @UP2 UPLOP3.LUT UP0, UPT, UPT, UPT, UP1, 0x80, 0x8 ;  /* 0x000000000008289c */ /* 0x000fec0003f0f010 */
[----:B------:R-:W-:Y:S01]  /*6c50*/  PLOP3.LUT P0, PT, PT, PT, UP0, 0x80, 0x8 ;  /* 0x000000000008781c */ /* 0x000fe20003f0f008 */
[----:B------:R-:W-:Y:S01]  /*6c60*/  @!UPT UIADD3 URZ, UPT, UPT, URZ, URZ, URZ ;  /* 0x000000fffffff290 */ /* 0x000fe2000fffe0ff */
[----:B------:R-:W-:Y:S11]  /*6c70*/  BRA.U !UP1, `(.L_x_93) ;  /* 0x0000000109387547 */ /* 0x000ff6000b800000 */
[----:B------:R-:W-:Y:S01]  /*6c80*/  UISETP.NE.U32.AND UP0, UPT, UR36, URZ, UPT ;  /* 0x000000ff2400728c */ /* 0x000fe2000bf05070 */
[----:B------:R-:W-:Y:S02]  /*6c90*/  HFMA2 R0, -RZ, RZ, 0, 5.9604644775390625e-08 ;  /* 0x00000001ff007431 */ /* 0x000fe400000001ff */
[----:B------:R-:W-:Y:S01]  /*6ca0*/  IMAD.MOV.U32 R59, RZ, RZ, 0x1 ;  /* 0x00000001ff3b7424 */ /* 0x000fe200078e00ff */
[----:B------:R-:W-:Y:S06]  /*6cb0*/  UISETP.NE.AND.EX UP0, UPT, UR37, URZ, UPT, UP0 ;  /* 0x000000ff2500728c */ /* 0x000fec000bf05300 */
[----:B------:R-:W-:Y:S05]  /*6cc0*/  PLOP3.LUT P1, PT, PT, PT, UP0, 0x80, 0x8 ;  /* 0x000000000008781c */ /* 0x000fea0003f2f008 */
[----:B------:R-:W1:Y:S01]  /*6cd0*/  @UP0 LDCU.64 UR6, c[0x0][0x988] ;  /* 0x00013100ff0607ac */ /* 0x000e620008000a00 */
[----:B------:R-:W-:Y:S07]  /*6ce0*/  @UP0 UIMAD UR4, UR47, UR38, URZ ;  /* 0x000000262f0402a4 */ /* 0x000fee000f8e02ff */
[----:B------:R-:W-:Y:S01]  /*6cf0*/  @!P1 PRMT R59, R0, 0x7610, R59 ;  /* 0x00007610003b9816 */ /* 0x000fe2000000003b */
[----:B-1----:R-:W-:Y:S03]  /*6d00*/  @UP0 UIMAD.WIDE UR6, UR4, 0x4, UR6 ;  /* 0x00000004040608a5 */ /* 0x002fe6000f8e0206 */
[----:B------:R-:W1:Y:S03]  /*6d10*/  @!UP0 LDCU UR4, c[0x0][0x980] ;  /* 0x00013000ff0487ac */ /* 0x000e660008000800 */
[----:B------:R-:W-:Y:S01]  /*6d20*/  IMAD.U32 R2, RZ, RZ, UR6 ;  /* 0x00000006ff027e24 */ /* 0x000fe2000f8e00ff */
[----:B------:R-:W-:Y:S05]  /*6d30*/  MOV R3, UR7 ;  /* 0x0000000700037c02 */ /* 0x000fea0008000f00 */
[----:B-----5:R2:W5:Y:S02]  /*6d40*/  @P1 LDG.E R35, desc[UR48][R2.64] ;  /* 0x0000003002231981 */ /* 0x020564000c1e1900 */
[----:B-12---:R-:W-:Y:S02]  /*6d50*/  @!P1 IMAD.U32 R35, RZ, RZ, UR4 ;  /* 0x00000004ff239e24 */ /* 0x006fe4000f8e00ff */
.L_x_93:
[----:B------:R-:W-:Y:S05]  /*6d60*/  @!P3 BRA `(.L_x_94) ;  /* 0x000000000020b947 */ /* 0x000fea0003800000 */
[----:B------:R-:W-:Y:S04]  /*6d70*/  ISETP.NE.U32.AND P1, PT, R52, RZ, PT ;  /* 0x000000ff3400720c */ /* 0x000fe80003f25070 */
[----:B------:R-:W-:Y:S11]  /*6d80*/  ISETP.NE.AND.EX P1, PT, R53, RZ, PT, P1 ;  /* 0x000000ff3500720c */ /* 0x000ff60003f25310 */
[----:B------:R-:W-:Y:S02]  /*6d90*/  @!UPT UIADD3 URZ, UPT, UPT, URZ, URZ, URZ ;  /* 0x000000fffffff290 */ /* 0x000fe4000fffe0ff */
[----:B------:R-:W1:Y:S01]  /*6da0*/  @P1 LDC.64 R2, c[0x0][0x9a8] ;  /* 0x00026a00ff021b82 */ /* 0x000e620000000a00 */
[----:B------:R-:W-:Y:S04]  /*6db0*/  @P1 IMAD R0, R54, UR47, RZ ;  /* 0x0000002f36001c24 */ /* 0x000fe8000f8e02ff */
[----:B-1----:R-:W-:Y:S05]  /*6dc0*/  @P1 IMAD.WIDE R2, R0, 0x4, R2 ;  /* 0x0000000400021825 */ /* 0x002fea00078e0202 */
[----:B-----5:R1:W5:Y:S02]  /*6dd0*/  @P1 LDG.E R33, desc[UR48][R2.64] ;  /* 0x0000003002211981 */ /* 0x020364000c1e1900 */
[----:B-1----:R-:W2:Y:S02]  /*6de0*/  @!P1 LDC R33, c[0x0][0x9a0] ;  /* 0x00026800ff219b82 */ /* 0x002ea40000000800 */
.L_x_94:
[----:B-----5:R-:W-:Y:S01]  /*6df0*/  FSETP.NEU.AND P1, PT, R35, RZ, PT ;  /* 0x000000ff2300720b */ /* 0x020fe20003f2d000 */
[----:B------:R-:W-:Y:S01]  /*6e00*/  ULOP3.LUT UR4, UR56, 0x1, URZ, 0x3c, !UPT ;  /* 0x0000000138047892 */ /* 0x000fe2000f8e3cff */
[----:B------:R-:W-:Y:S01]  /*6e10*/  SEL R2, RZ, 0xffffffff, P2 ;  /* 0xffffffffff027807 */ /* 0x000fe20001000000 */
[----:B------:R-:W-:Y:S01]  /*6e20*/  IMAD.U32 R4, RZ, RZ, UR58 ;  /* 0x0000003aff047e24 */ /* 0x000fe2000f8e00ff */
[----:B------:R-:W-:Y:S01]  /*6e30*/  @P4 LOP3.LUT P2, RZ, R59, 0xff, RZ, 0xc0, !PT ;  /* 0x000000ff3bff4812 */ /* 0x000fe2000784c0ff */
[----:B------:R-:W-:Y:S01]  /*6e40*/  BSSY B1, `(.L_x_95) ;  /* 0x0000033000017945 */ /* 0x000fe20003800000 */
[----:B------:R-:W-:Y:S01]  /*6e50*/  @P4 SEL R7, RZ, 0xffffffff, P1 ;  /* 0xffffffffff074807 */ /* 0x000fe20000800000 */
[----:B------:R-:W-:Y:S01]  /*6e60*/  IMAD.U32 R39, RZ, RZ, UR4 ;  /* 0x00000004ff277e24 */ /* 0x000fe2000f8e00ff */
[----:B------:R-:W-:Y:S01]  /*6e70*/  LEA R0, R4, UR51, 0x3 ;  /* 0x0000003304007c11 */ /* 0x000fe2000f8e18ff */
[----:B------:R-:W-:Y:S01]  /*6e80*/  IMAD.MOV.U32 R86, RZ, RZ, 0x1 ;  /* 0x00000001ff567424 */ /* 0x000fe200078e00ff */
[----:B------:R-:W-:Y:S01]  /*6e90*/  @P0 SEL R7, R2, R7, !P2 ;  /* 0x0000000702070207 */ /* 0x000fe20005000000 */
[----:B------:R-:W-:Y:S01]  /*6ea0*/  IMAD.IADD R34, R32, 0x1, R17 ;  /* 0x0000000120227824 */ /* 0x000fe200078e0211 */
[----:B------:R-:W-:Y:S01]  /*6eb0*/  LEA R84, R30, UR51, 0x3 ;  /* 0x000000331e547c11 */ /* 0x000fe2000f8e18ff */
[----:B------:R-:W-:Y:S01]  /*6ec0*/  IMAD.U32 R85, RZ, RZ, UR58 ;  /* 0x0000003aff557e24 */ /* 0x000fe2000f8e00ff */
[----:B------:R-:W-:Y:S02]  /*6ed0*/  @P4 LOP3.LUT R82, R7, 0x1, RZ, 0xc0, !PT ;  /* 0x0000000107524812 */ /* 0x000fe400078ec0ff */
[----:B------:R-:W-:Y:S02]  /*6ee0*/  CS2R R50, SRZ ;  /* 0x0000000000327805 */ /* 0x000fe4000001ff00 */
[----:B------:R-:W-:Y:S02]  /*6ef0*/  SHF.L.U32 R3, R75, 0x1f, RZ ;  /* 0x0000001f4b037819 */ /* 0x000fe400000006ff */
[----:B------:R-:W-:Y:S02]  /*6f00*/  CS2R R48, SRZ ;  /* 0x0000000000307805 */ /* 0x000fe4000001ff00 */
[----:B------:R-:W-:Y:S02]  /*6f10*/  ISETP.NE.U32.OR P5, PT, R82, 0x1, !P4 ;  /* 0x000000015200780c */ /* 0x000fe400067a5470 */
[----:B------:R-:W-:Y:S02]  /*6f20*/  CS2R R42, SRZ ;  /* 0x00000000002a7805 */ /* 0x000fe4000001ff00 */
[----:B------:R-:W-:Y:S02]  /*6f30*/  PLOP3.LUT P0, PT, PT, PT, UP1, 0x80, 0x8 ;  /* 0x000000000008781c */ /* 0x000fe40003f0f018 */
[----:B------:R-:W-:Y:S02]  /*6f40*/  CS2R R40, SRZ ;  /* 0x0000000000287805 */ /* 0x000fe4000001ff00 */
[----:B------:R-:W-:Y:S02]  /*6f50*/  LOP3.LUT P2, R81, R59, 0xff, RZ, 0xc0, !PT ;  /* 0x000000ff3b517812 */ /* 0x000fe4000784c0ff */
[----:B------:R-:W-:Y:S03]  /*6f60*/  SEL R87, RZ, 0xffffffff, P1 ;  /* 0xffffffffff577807 */ /* 0x000fe60000800000 */
[----:B------:R-:W-:Y:S04]  /*6f70*/  @P5 SHF.L.U32 R5, R39, 0x1f, RZ ;  /* 0x0000001f27055819 */ /* 0x000fe800000006ff */
[----:B------:R-:W-:Y:S01]  /*6f80*/  @P0 SEL R87, R2, R87, !P2 ;  /* 0x0000005702570207 */ /* 0x000fe20005000000 */
[----:B------:R-:W1:Y:S03]  /*6f90*/  @P5 SYNCS.PHASECHK.TRANS64.TRYWAIT P4, [R0+URZ+0xd0], R5 ;  /* 0x0000d005000055a7 */ /* 0x000e6600080811ff */
[----:B------:R-:W-:Y:S01]  /*6fa0*/  LOP3.LUT R87, R87, 0x1, RZ, 0xc0, !PT ;  /* 0x0000000157577812 */ /* 0x000fe200078ec0ff */
[----:B------:R3:W4:Y:S01]  /*6fb0*/  SYNCS.PHASECHK.TRANS64.TRYWAIT P3, [R84+URZ+0x120], R3 ;  /* 0x00012003540075a7 */ /* 0x00072200080611ff */
[----:B-1----:R-:W-:Y:S01]  /*6fc0*/  @P5 SEL R86, RZ, 0x1, !P4 ;  /* 0x00000001ff565807 */ /* 0x002fe20006000000 */
[----:B---3--:R-:W-:Y:S06]  /*6fd0*/  @!P5 BRA `(.L_x_96) ;  /* 0x000000000064d947 */ /* 0x008fec0003800000 */
[----:B------:R-:W-:Y:S01]  /*6fe0*/  ISETP.NE.AND P1, PT, R86, RZ, PT ;  /* 0x000000ff5600720c */ /* 0x000fe20003f25270 */
[----:B------:R-:W-:Y:S01]  /*6ff0*/  BSSY B0, `(.L_x_97) ;  /* 0x0000007000007945 */ /* 0x000fe20003800000 */
[----:B------:R-:W-:Y:S01]  /*7000*/  ISETP.NE.U32.AND P0, PT, R87, 0x1, PT ;  /* 0x000000015700780c */ /* 0x000fe20003f05070 */
[----:B------:R-:W-:Y:S10]  /*7010*/  IMAD.U32 R5, RZ, RZ, UR58 ;  /* 0x0000003aff057e24 */ /* 0x000ff4000f8e00ff */
[----:B------:R-:W-:Y:S05]  /*7020*/  @P1 BRA `(.L_x_98) ;  /* 0x00000000000c1947 */ /* 0x000fea0003800000 */
[----:B------:R-:W-:Y:S04]  /*7030*/  SHF.L.U32 R7, R39, 0x1f, RZ ;  /* 0x0000001f27077819 */ /* 0x000fe800000006ff */
[----:B------:R-:W1:Y:S02]  /*7040*/  SYNCS.PHASECHK.TRANS64.TRYWAIT P1, [R0+URZ+0xd0], R7 ;  /* 0x0000d007000075a7 */ /* 0x000e6400080211ff */
[----:B-1----:R-:W-:Y:S05]  /*7050*/  @!P1 BRA `(.L_x_99) ;  /* 0x0000002000049947 */ /* 0x002fea0003800000 */
.L_x_98:
[----:B------:R-:W-:Y:S05]  /*7060*/  BSYNC B0 ;  /* 0x0000000000007941 */ /* 0x000fea0003800000 */
.L_x_97:
[----:B-1----:R-:W-:Y:S01]  /*7070*/  @P0 IMAD R0, R5, 0x800, R76 ;  /* 0x0000080005000824 */ /* 0x002fe200078e024c */
[----:B------:R-:W-:Y:S02]  /*7080*/  CS2R R42, SRZ ;  /* 0x00000000002a7805 */ /* 0x000fe4000001ff00 */
[----:B------:R-:W-:Y:S02]  /*7090*/  CS2R R40, SRZ ;  /* 0x0000000000287805 */ /* 0x000fe4000001ff00 */
[----:B------:R-:W-:Y:S02]  /*70a0*/  CS2R R50, SRZ ;  /* 0x0000000000327805 */ /* 0x000fe4000001ff00 */
[----:B------:R-:W-:Y:S02]  /*70b0*/  CS2R R48, SRZ ;  /* 0x0000000000307805 */ /* 0x000fe4000001ff00 */
[----:B------:R-:W-:Y:S01]  /*70c0*/  @P0 LEA R5, R0, UR51, 0x1 ;  /* 0x0000003300050c11 */ /* 0x000fe2000f8e08ff */
[----:B------:R-:W-:Y:S05]  /*70d0*/  @P0 WARPSYNC.ALL ;  /* 0x0000000000000948 */ /* 0x000fea0003800000 */
[----:B------:R1:W3:Y:S01]  /*70e0*/  @P0 LDSM.16.M88.4 R40, [R5+0x200] ;  /* 0x000200000528083b */ /* 0x0002e20000000200 */
[----:B------:R-:W-:Y:S01]  /*70f0*/  UIADD3 UR5, UPT, UPT, UR58, 0x1, URZ ;  /* 0x000000013a057890 */ /* 0x000fe2000fffe0ff */
[----:B------:R-:W-:Y:S03]  /*7100*/  @P0 IMAD R0, R80, 0x2, R5 ;  /* 0x0000000250000824 */ /* 0x000fe600078e0205 */
[----:B------:R-:W-:Y:S02]  /*7110*/  UISETP.NE.AND UP0, UPT, UR5, 0x3, UPT ;  /* 0x000000030500788c */ /* 0x000fe4000bf05270 */
[----:B------:R1:W1:Y:S02]  /*7120*/  @P0 LDSM.16.M88.4 R48, [R0+0x200] ;  /* 0x000200000030083b */ /* 0x0002640000000200 */
[----:B------:R-:W-:Y:S02]  /*7130*/  USEL UR4, URZ, 0x1, UP0 ;  /* 0x00000001ff047887 */ /* 0x000fe40008000000 */
[----:B------:R-:W-:Y:S04]  /*7140*/  USEL UR5, UR5, URZ, UP0 ;  /* 0x000000ff05057287 */ /* 0x000fe80008000000 */
[----:B------:R-:W-:Y:S02]  /*7150*/  LOP3.LUT R39, R39, UR4, RZ, 0x3c, !PT ;  /* 0x0000000427277c12 */ /* 0x000fe4000f8e3cff */
[----:B------:R-:W-:Y:S02]  /*7160*/  IMAD.U32 R85, RZ, RZ, UR5 ;  /* 0x00000005ff557e24 */ /* 0x000fe4000f8e00ff */
.L_x_96:
[----:B------:R-:W-:Y:S05]  /*7170*/  BSYNC B1 ;  /* 0x0000000000017941 */ /* 0x000fea0003800000 */
.L_x_95:
[----:B-1----:R-:W-:Y:S04]  /*7180*/  SHF.R.U32.HI R5, RZ, 0x15, R34 ;  /* 0x00000015ff057819 */ /* 0x002fe80000011622 */
[----:B------:R-:W-:Y:S01]  /*7190*/  LOP3.LUT P0, RZ, R5, 0x3, R78, 0x48, !PT ;  /* 0x0000000305ff7812 */ /* 0x000fe2000780484e */
[----:B------:R-:W-:Y:S01]  /*71a0*/  @!UPT UIADD3 URZ, UPT, UPT, URZ, URZ, URZ ;  /* 0x000000fffffff290 */ /* 0x000fe2000fffe0ff */
[----:B----4-:R-:W-:Y:S11]  /*71b0*/  @P3 BRA `(.L_x_100) ;  /* 0x0000000000083947 */ /* 0x010ff60003800000 */
[----:B------:R-:W1:Y:S02]  /*71c0*/  SYNCS.PHASECHK.TRANS64.TRYWAIT P1, [R84+URZ+0x120], R3 ;  /* 0x00012003540075a7 */ /* 0x000e6400080211ff */
[----:B-1----:R-:W-:Y:S05]  /*71d0*/  @!P1 BRA `(.L_x_101) ;  /* 0x0000001c00b89947 */ /* 0x002fea0003800000 */
.L_x_100:
[----:B------:R-:W-:Y:S05]  /*71e0*/  @!P0 BRA `(.L_x_102) ;  /* 0x0000000000408947 */ /* 0x000fea0003800000 */
[----:B------:R-:W4:Y:S01]  /*71f0*/  LDCU.64 UR8, c[0x4][0x70] ;  /* 0x01000e00ff0877ac */ /* 0x000f220008000a00 */
[----:B-1----:R-:W-:Y:S01]  /*7200*/  MOV R3, 0x0 ;  /* 0x0000000000037802 */ /* 0x002fe20000000f00 */
[----:B------:R-:W-:Y:S02]  /*7210*/  HFMA2 R12, -RZ, RZ, 0, 5.9604644775390625e-08 ;  /* 0x00000001ff0c7431 */ /* 0x000fe400000001ff */
[----:B------:R-:W-:Y:S02]  /*7220*/  IMAD.MOV.U32 R8, RZ, RZ, 0x192 ;  /* 0x00000192ff087424 */ /* 0x000fe400078e00ff */
[----:B------:R-:W-:Y:S01]  /*7230*/  IMAD.MOV.U32 R13, RZ, RZ, RZ ;  /* 0x000000ffff0d7224 */ /* 0x000fe200078e00ff */
[----:B------:R-:W1:Y:S01]  /*7240*/  LDCU.64 UR6, c[0x4][0x78] ;  /* 0x01000f00ff0677ac */ /* 0x000e620008000a00 */
[----:B------:R-:W2:Y:S01]  /*7250*/  LDC.64 R2, c[0x4][R3] ;  /* 0x0100000003027b82 */ /* 0x000ea20000000a00 */
[----:B------:R-:W5:Y:S01]  /*7260*/  LDCU.64 UR4, c[0x4][0x10] ;  /* 0x01000200ff0477ac */ /* 0x000f620008000a00 */
[----:B----4-:R-:W-:Y:S01]  /*7270*/  MOV R5, UR9 ;  /* 0x0000000900057c02 */ /* 0x010fe20008000f00 */
[----:B------:R-:W-:Y:S01]  /*7280*/  IMAD.U32 R4, RZ, RZ, UR8 ;  /* 0x00000008ff047e24 */ /* 0x000fe2000f8e00ff */
[----:B-1----:R-:W-:Y:S01]  /*7290*/  MOV R7, UR7 ;  /* 0x0000000700077c02 */ /* 0x002fe20008000f00 */
[----:B------:R-:W-:Y:S01]  /*72a0*/  IMAD.U32 R6, RZ, RZ, UR6 ;  /* 0x00000006ff067e24 */ /* 0x000fe2000f8e00ff */
[----:B-----5:R-:W-:Y:S01]  /*72b0*/  MOV R11, UR5 ;  /* 0x00000005000b7c02 */ /* 0x020fe20008000f00 */
[----:B------:R-:W-:Y:S02]  /*72c0*/  IMAD.U32 R10, RZ, RZ, UR4 ;  /* 0x00000004ff0a7e24 */ /* 0x000fe4000f8e00ff */
[----:B------:R-:W-:Y:S07]  /*72d0*/  LEPC R20, `(.L_x_102) ;  /* 0x000000001014794e */ /* 0x000fee0000000000 */
[----:B--23--:R-:W-:Y:S05]  /*72e0*/  CALL.ABS.NOINC R2 ;  /* 0x0000000002007343 */ /* 0x00cfea0003c00000 */
.L_x_102:
[----:B---3--:R-:W-:Y:S01]  /*72f0*/  SHF.L.U32 R20, R40, 0x10, RZ ;  /* 0x0000001028147819 */ /* 0x008fe200000006ff */
[----:B------:R-:W-:Y:S05]  /*7300*/  WARPSYNC.ALL ;  /* 0x0000000000007948 */ /* 0x000fea0003800000 */
[----:B------:R-:W-:Y:S01]  /*7310*/  R2UR UR4, R34 ;  /* 0x00000000220472ca */ /* 0x000fe200000e0000 */
[----:B------:R-:W-:Y:S01]  /*7320*/  BSSY.RECONVERGENT B0, `(.L_x_103) ;  /* 0x0000050000007945 */ /* 0x000fe20003800200 */
[----:B------:R-:W-:Y:S02]  /*7330*/  LOP3.LUT R21, R40, 0xffff0000, RZ, 0xc0, !PT ;  /* 0xffff000028157812 */ /* 0x000fe400078ec0ff */
[----:B------:R-:W-:Y:S02]  /*7340*/  LOP3.LUT R36, R41, 0xffff0000, RZ, 0xc0, !PT ;  /* 0xffff000029247812 */ /* 0x000fe400078ec0ff */
[----:B------:R-:W-:Y:S02]  /*7350*/  SHF.L.U32 R37, R48, 0x10, RZ ;  /* 0x0000001030257819 */ /* 0x000fe400000006ff */
[----:B------:R-:W-:Y:S02]  /*7360*/  MOV R69, UR58 ;  /* 0x0000003a00457c02 */ /* 0x000fe40008000f00 */
[----:B------:R-:W-:Y:S02]  /*7370*/  LOP3.LUT R38, R51, 0xffff0000, RZ, 0xc0, !PT ;  /* 0xffff000033267812 */ /* 0x000fe400078ec0ff */
[----:B------:R-:W-:Y:S01]  /*7380*/  LEA R89, R69, R76, 0xb ;  /* 0x0000004c45597211 */ /* 0x000fe200078e58ff */
[----:B------:R-:W2:Y:S01]  /*7390*/  LDTM.16dp256bit.x4 R4, tmem[UR4] ;  /* 0x00000004000479ee */ /* 0x000ea20008120000 */
[----:B------:R-:W-:Y:S02]  /*73a0*/  SHF.L.U32 R88, R80, 0x1, RZ ;  /* 0x0000000150587819 */ /* 0x000fe400000006ff */
[----:B------:R-:W-:Y:S02]  /*73b0*/  LEA R91, R89, UR51, 0x1 ;  /* 0x00000033595b7c11 */ /* 0x000fe4000f8e08ff */
[----:B------:R-:W-:Y:S02]  /*73c0*/  ISETP.NE.AND P1, PT, R77, RZ, PT ;  /* 0x000000ff4d00720c */ /* 0x000fe40003f25270 */
[----:B------:R-:W-:Y:S01]  /*73d0*/  IADD3 R90, PT, PT, R88, 0x200, R91 ;  /* 0x00000200585a7810 */ /* 0x000fe20007ffe05b */
[C---:B--2---:R-:W-:Y:S01]  /*73e0*/  FMUL R0, R33.reuse, R4 ;  /* 0x0000000421007220 */ /* 0x044fe20000400000 */
[C---:B------:R-:W-:Y:S01]  /*73f0*/  FMUL R2, R33.reuse, R5 ;  /* 0x0000000521027220 */ /* 0x040fe20000400000 */
[C---:B-1----:R-:W-:Y:S01]  /*7400*/  FMUL R3, R33.reuse, R6 ;  /* 0x0000000621037220 */ /* 0x042fe20000400000 */
[----:B------:R-:W-:Y:S01]  /*7410*/  FMUL R7, R33, R7 ;  /* 0x0000000721077220 */ /* 0x000fe20000400000 */
[----:B------:R-:W-:Y:S01]  /*7420*/  FFMA R0, R35, R20, R0 ;  /* 0x0000001423007223 */ /* 0x000fe20000000000 */
[----:B------:R-:W-:Y:S01]  /*7430*/  SHF.L.U32 R20, R41, 0x10, RZ ;  /* 0x0000001029147819 */ /* 0x000fe200000006ff */
[----:B------:R-:W-:Y:S01]  /*7440*/  FFMA R2, R35, R21, R2 ;  /* 0x0000001523027223 */ /* 0x000fe20000000002 */
[----:B------:R-:W-:Y:S01]  /*7450*/  SHF.L.U32 R21, R43, 0x10, RZ ;  /* 0x000000102b157819 */ /* 0x000fe200000006ff */
[C---:B------:R-:W-:Y:S01]  /*7460*/  FMUL R4, R33.reuse, R8 ;  /* 0x0000000821047220 */ /* 0x040fe20000400000 */
[----:B------:R-:W-:Y:S01]  /*7470*/  FMUL R5, R33, R9 ;  /* 0x0000000921057220 */ /* 0x000fe20000400000 */
[C---:B------:R-:W-:Y:S01]  /*7480*/  FFMA R3, R35.reuse, R20, R3 ;  /* 0x0000001423037223 */ /* 0x040fe20000000003 */
[----:B------:R-:W-:Y:S01]  /*7490*/  SHF.L.U32 R20, R42, 0x10, RZ ;  /* 0x000000102a147819 */ /* 0x000fe200000006ff */
[----:B------:R-:W-:Y:S01]  /*74a0*/  FFMA R7, R35, R36, R7 ;  /* 0x0000002423077223 */ /* 0x000fe20000000007 */
[----:B------:R-:W-:Y:S01]  /*74b0*/  LOP3.LUT R36, R43, 0xffff0000, RZ, 0xc0, !PT ;  /* 0xffff00002b247812 */ /* 0x000fe200078ec0ff */
[----:B------:R-:W-:Y:S01]  /*74c0*/  FMUL R6, R33, R10 ;  /* 0x0000000a21067220 */ /* 0x000fe20000400000 */
[----:B------:R-:W-:Y:S01]  /*74d0*/  F2FP.BF16.F32.PACK_AB R44, R2, R0 ;  /* 0x00000000022c723e */ /* 0x000fe200000010ff */
[----:B------:R-:W-:Y:S01]  /*74e0*/  FFMA R4, R35, R20, R4 ;  /* 0x0000001423047223 */ /* 0x000fe20000000004 */
[----:B------:R-:W-:Y:S01]  /*74f0*/  LOP3.LUT R20, R42, 0xffff0000, RZ, 0xc0, !PT ;  /* 0xffff00002a147812 */ /* 0x000fe200078ec0ff */
[----:B------:R-:W-:Y:S01]  /*7500*/  FMUL R11, R33, R11 ;  /* 0x0000000b210b7220 */ /* 0x000fe20000400000 */
[----:B------:R-:W-:Y:S01]  /*7510*/  F2FP.BF16.F32.PACK_AB R45, R7, R3 ;  /* 0x00000003072d723e */ /* 0x000fe200000010ff */
[C---:B------:R-:W-:Y:S01]  /*7520*/  FMUL R8, R33.reuse, R12 ;  /* 0x0000000c21087220 */ /* 0x040fe20000400000 */
[----:B------:R-:W-:Y:S01]  /*7530*/  FMUL R9, R33, R13 ;  /* 0x0000000d21097220 */ /* 0x000fe20000400000 */
[C---:B------:R-:W-:Y:S01]  /*7540*/  FFMA R5, R35.reuse, R20, R5 ;  /* 0x0000001423057223 */ /* 0x040fe20000000005 */
[----:B------:R-:W-:Y:S01]  /*7550*/  LOP3.LUT R20, R48, 0xffff0000, RZ, 0xc0, !PT ;  /* 0xffff000030147812 */ /* 0x000fe200078ec0ff */
[----:B------:R-:W-:Y:S01]  /*7560*/  FFMA R6, R35, R21, R6 ;  /* 0x0000001523067223 */ /* 0x000fe20000000006 */
[----:B------:R-:W-:Y:S01]  /*7570*/  SHF.L.U32 R21, R49, 0x10, RZ ;  /* 0x0000001031157819 */ /* 0x000fe200000006ff */
[C---:B------:R-:W-:Y:S01]  /*7580*/  FFMA R11, R35.reuse, R36, R11 ;  /* 0x00000024230b7223 */ /* 0x040fe2000000000b */
[C---:B------:R-:W-:Y:S01]  /*7590*/  FFMA R8, R35.reuse, R37, R8 ;  /* 0x0000002523087223 */ /* 0x040fe20000000008 */
[----:B------:R-:W-:Y:S01]  /*75a0*/  FFMA R9, R35, R20, R9 ;  /* 0x0000001423097223 */ /* 0x000fe20000000009 */
[----:B------:R-:W-:Y:S01]  /*75b0*/  FMUL R10, R33, R14 ;  /* 0x0000000e210a7220 */ /* 0x000fe20000400000 */
[----:B------:R-:W-:Y:S01]  /*75c0*/  LOP3.LUT R20, R49, 0xffff0000, RZ, 0xc0, !PT ;  /* 0xffff000031147812 */ /* 0x000fe200078ec0ff */
[C---:B------:R-:W-:Y:S01]  /*75d0*/  FMUL R15, R33.reuse, R15 ;  /* 0x0000000f210f7220 */ /* 0x040fe20000400000 */
[----:B------:R-:W-:Y:S01]  /*75e0*/  FMUL R12, R33, R16 ;  /* 0x00000010210c7220 */ /* 0x000fe20000400000 */
[C---:B------:R-:W-:Y:S01]  /*75f0*/  FFMA R10, R35.reuse, R21, R10 ;  /* 0x00000015230a7223 */ /* 0x040fe2000000000a */
[C---:B------:R-:W-:Y:S01]  /*7600*/  LOP3.LUT R36, R50.reuse, 0xffff0000, RZ, 0xc0, !PT ;  /* 0xffff000032247812 */ /* 0x040fe200078ec0ff */
[----:B------:R-:W-:Y:S01]  /*7610*/  FFMA R15, R35, R20, R15 ;  /* 0x00000014230f7223 */ /* 0x000fe2000000000f */
[----:B------:R-:W-:Y:S01]  /*7620*/  SHF.L.U32 R20, R50, 0x10, RZ ;  /* 0x0000001032147819 */ /* 0x000fe200000006ff */
[----:B------:R-:W-:Y:S01]  /*7630*/  FMUL R13, R33, R17 ;  /* 0x00000011210d7220 */ /* 0x000fe20000400000 */
[----:B------:R-:W-:Y:S01]  /*7640*/  SHF.L.U32 R21, R51, 0x10, RZ ;  /* 0x0000001033157819 */ /* 0x000fe200000006ff */
[C---:B------:R-:W-:Y:S01]  /*7650*/  FMUL R14, R33.reuse, R18 ;  /* 0x00000012210e7220 */ /* 0x040fe20000400000 */
[----:B------:R-:W-:Y:S01]  /*7660*/  FMUL R19, R33, R19 ;  /* 0x0000001321137220 */ /* 0x000fe20000400000 */
[C---:B------:R-:W-:Y:S01]  /*7670*/  FFMA R12, R35.reuse, R20, R12 ;  /* 0x00000014230c7223 */ /* 0x040fe2000000000c */
[C---:B------:R-:W-:Y:S01]  /*7680*/  FFMA R13, R35.reuse, R36, R13 ;  /* 0x00000024230d7223 */ /* 0x040fe2000000000d */
[C---:B------:R-:W-:Y:S01]  /*7690*/  FFMA R14, R35.reuse, R21, R14 ;  /* 0x00000015230e7223 */ /* 0x040fe2000000000e */
[----:B------:R-:W-:Y:S01]  /*76a0*/  FFMA R19, R35, R38, R19 ;  /* 0x0000002623137223 */ /* 0x000fe20000000013 */
[----:B------:R-:W-:Y:S02]  /*76b0*/  F2FP.BF16.F32.PACK_AB R46, R5, R4 ;  /* 0x00000004052e723e */ /* 0x000fe400000010ff */
[----:B------:R-:W-:Y:S02]  /*76c0*/  F2FP.BF16.F32.PACK_AB R47, R11, R6 ;  /* 0x000000060b2f723e */ /* 0x000fe400000010ff */
[----:B------:R-:W-:Y:S02]  /*76d0*/  F2FP.BF16.F32.PACK_AB R68, R9, R8 ;  /* 0x000000080944723e */ /* 0x000fe400000010ff */
[----:B------:R-:W-:Y:S01]  /*76e0*/  F2FP.BF16.F32.PACK_AB R69, R15, R10 ;  /* 0x0000000a0f45723e */ /* 0x000fe200000010ff */
[----:B------:R1:W-:Y:S01]  /*76f0*/  STSM.16.M88.4 [R91+0x200], R44 ;  /* 0x0002002c5b007844 */ /* 0x0003e20000000200 */
[----:B------:R-:W-:Y:S02]  /*7700*/  F2FP.BF16.F32.PACK_AB R70, R13, R12 ;  /* 0x0000000c0d46723e */ /* 0x000fe400000010ff */
[----:B------:R-:W-:Y:S05]  /*7710*/  F2FP.BF16.F32.PACK_AB R71, R19, R14 ;  /* 0x0000000e1347723e */ /* 0x000fea00000010ff */
[----:B------:R1:W-:Y:S01]  /*7720*/  STSM.16.M88.4 [R90], R68 ;  /* 0x000000445a007844 */ /* 0x0003e20000000200 */
[----:B------:R-:W-:Y:S01]  /*7730*/  @!PT LDS RZ, [RZ] ;  /* 0x00000000fffff984 */ /* 0x000fe20000000800 */
[----:B------:R-:W-:Y:S01]  /*7740*/  @!PT LDS RZ, [RZ] ;  /* 0x00000000fffff984 */ /* 0x000fe20000000800 */
[----:B------:R-:W-:Y:S01]  /*7750*/  @!PT LDS RZ, [RZ] ;  /* 0x00000000fffff984 */ /* 0x000fe20000000800 */
[----:B------:R-:W-:Y:S01]  /*7760*/  @!PT LDS RZ, [RZ] ;  /* 0x00000000fffff984 */ /* 0x000fe20000000800 */
[----:B------:R2:W-:Y:S07]  /*7770*/  MEMBAR.ALL.CTA ;  /* 0x0000000000007992 */ /* 0x0005ee0000008000 */
[----:B--2---:R-:W2:Y:S02]  /*7780*/  FENCE.VIEW.ASYNC.S ;  /* 0x00000000000073c6 */ /* 0x004ea40000000000 */
[----:B--2---:R-:W-:Y:S06]  /*7790*/  BAR.SYNC.DEFER_BLOCKING 0x1, 0x80 ;  /* 0x0042000000007b1d */ /* 0x004fec0000010000 */
[----:B------:R-:W-:Y:S05]  /*77a0*/  @P1 BRA `(.L_x_104) ;  /* 0x00000000001c1947 */ /* 0x000fea0003800000 */
[----:B------:R-:W-:Y:S02]  /*77b0*/  UIADD3 UR4, UP0, UPT, UR60, 0x780, URZ ;  /* 0x000007803c047890 */ /* 0x000fe4000ff1e0ff */
[----:B------:R-:W-:Y:S02]  /*77c0*/  ULEA UR6, UR58, UR51, 0xc ;  /* 0x000000333a067291 */ /* 0x000fe4000f8e60ff */
[----:B------:R-:W-:Y:S02]  /*77d0*/  UIADD3.X UR5, UPT, UPT, URZ, UR61, URZ, UP0, !UPT ;  /* 0x0000003dff057290 */ /* 0x000fe400087fe4ff */
[----:B------:R-:W-:Y:S01]  /*77e0*/  UIADD3 UR40, UPT, UPT, UR6, 0x200, URZ ;  /* 0x0000020006287890 */ /* 0x000fe2000fffe0ff */
[----:B------:R-:W-:Y:S08]  /*77f0*/  UMOV UR41, UR52 ;  /* 0x0000003400297c82 */ /* 0x000ff00008000000 */
[----:B------:R2:W-:Y:S02]  /*7800*/  UTMASTG.5D [UR40], [UR4] ;  /* 0x00000028040073b5 */ /* 0x0005e40008020000 */
[----:B--2---:R0:W-:Y:S02]  /*7810*/  UTMACMDFLUSH ;  /* 0x00000000000079b7 */ /* 0x0041e40000000000 */
.L_x_104:
[----:B------:R-:W-:Y:S05]  /*7820*/  BSYNC.RECONVERGENT B0 ;  /* 0x0000000000007941 */ /* 0x000fea0003800200 */
.L_x_103:
[----:B------:R-:W-:Y:S01]  /*7830*/  UIADD3 UR47, UPT, UPT, UR58, 0x1, URZ ;  /* 0x000000013a2f7890 */ /* 0x000fe2000fffe0ff */
[----:B------:R-:W-:Y:S01]  /*7840*/  ISETP.NE.AND P2, PT, R83, RZ, PT ;  /* 0x000000ff5300720c */ /* 0x000fe20003f45270 */
[----:B------:R-:W-:Y:S02]  /*7850*/  BSSY.RECONVERGENT B0, `(.L_x_105) ;  /* 0x0000006000007945 */ /* 0x000fe40003800200 */
[----:B------:R-:W-:Y:S01]  /*7860*/  UISETP.NE.AND UP0, UPT, UR47, 0x3, UPT ;  /* 0x000000032f00788c */ /* 0x000fe2000bf05270 */
[----:B------:R-:W-:Y:S03]  /*7870*/  ISETP.NE.U32.OR P0, PT, R82, 0x1, !P2 ;  /* 0x000000015200780c */ /* 0x000fe60005705470 */
[----:B------:R-:W-:Y:S01]  /*7880*/  USEL UR59, UR47, URZ, UP0 ;  /* 0x000000ff2f3b7287 */ /* 0x000fe20008000000 */
[----:B------:R-:W-:Y:S11]  /*7890*/  @P1 BRA `(.L_x_106) ;  /* 0x0000000000041947 */ /* 0x000ff60003800000 */
[----:B------:R-:W-:Y:S04]  /*78a0*/  DEPBAR.LE SB0, 0x1 ;  /* 0x000080400000791a */ /* 0x000fe80000000000 */
.L_x_106:
[----:B------:R-:W-:Y:S05]  /*78b0*/  BSYNC.RECONVERGENT B0 ;  /* 0x0000000000007941 */ /* 0x000fea0003800200 */
.L_x_105:
[----:B------:R-:W-:Y:S01]  /*78c0*/  BAR.SYNC.DEFER_BLOCKING 0x1, 0x80 ;  /* 0x0042000000007b1d */ /* 0x000fe20000010000 */
[----:B------:R-:W-:Y:S01]  /*78d0*/  LEA R3, R85, UR51, 0x3 ;  /* 0x0000003355037c11 */ /* 0x000fe2000f8e18ff */
[----:B------:R-:W-:Y:S01]  /*78e0*/  UISETP.NE.AND UP0, UPT, UR55, URZ, UPT ;  /* 0x000000ff3700728c */ /* 0x000fe2000bf05270 */
[----:B------:R-:W-:Y:S08]  /*78f0*/  @P0 SHF.L.U32 R4, R39, 0x1f, RZ ;  /* 0x0000001f27040819 */ /* 0x000ff000000006ff */
[----:B------:R-:W-:Y:S05]  /*7900*/  BRA.U !UP0, `(.L_x_107) ;  /* 0x0000000108287547 */ /* 0x000fea000b800000 */
[----:B------:R-:W2:Y:S01]  /*7910*/  S2R R0, SR_CgaCtaId ;  /* 0x0000000000007919 */ /* 0x000ea20000008800 */
[----:B------:R-:W-:Y:S01]  /*7920*/  ISETP.NE.U32.OR P1, PT, R82, 0x1, !P2 ;  /* 0x000000015200780c */ /* 0x000fe20005725470 */
[----:B------:R-:W-:Y:S01]  /*7930*/  IMAD.U32 R2, RZ, RZ, UR54 ;  /* 0x00000036ff027e24 */ /* 0x000fe2000f8e00ff */
[----:B------:R-:W-:Y:S04]  /*7940*/  UIADD3 UR54, UPT, UPT, UR54, 0x1, URZ ;  /* 0x0000000136367890 */ /* 0x000fe8000fffe0ff */
[----:B------:R-:W-:Y:S04]  /*7950*/  UISETP.NE.AND UP0, UPT, UR54, 0x3, UPT ;  /* 0x000000033600788c */ /* 0x000fe8000bf05270 */
[----:B------:R-:W-:Y:S03]  /*7960*/  USEL UR54, UR54, URZ, UP0 ;  /* 0x000000ff36367287 */ /* 0x000fe60008000000 */
[----:B------:R-:W-:Y:S05]  /*7970*/  @P1 LEA R2, R2, UR51, 0x3 ;  /* 0x0000003302021c11 */ /* 0x000fea000f8e18ff */
[----:B------:R-:W-:Y:S05]  /*7980*/  @P1 VIADD R5, R2, 0xe8 ;  /* 0x000000e802051836 */ /* 0x000fea0000000000 */
[----:B--2---:R-:W-:Y:S04]  /*7990*/  @P1 PRMT R0, R0, 0x654, R5 ;  /* 0x0000065400001816 */ /* 0x004fe80000000005 */
[----:B------:R2:W-:Y:S03]  /*79a0*/  @P1 SYNCS.ARRIVE.TRANS64.RED.A1T0 RZ, [R0+URZ], RZ ;  /* 0x000000ff00ff19a7 */ /* 0x0005e600081004ff */
.L_x_107:
[----:B------:R-:W3:Y:S01]  /*79b0*/  @P0 SYNCS.PHASECHK.TRANS64.TRYWAIT P1, [R3+URZ+0xd0], R4 ;  /* 0x0000d004030005a7 */ /* 0x000ee200080211ff */
[----:B------:R-:W-:Y:S01]  /*79c0*/  BSSY B1, `(.L_x_108) ;  /* 0x0000011000017945 */ /* 0x000fe20003800000 */
[----:B---3--:R-:W-:Y:S03]  /*79d0*/  @P0 SEL R86, RZ, 0x1, !P1 ;  /* 0x00000001ff560807 */ /* 0x008fe60004800000 */
[----:B------:R-:W-:Y:S05]  /*79e0*/  @!P0 BRA `(.L_x_109) ;  /* 0x0000000000388947 */ /* 0x000fea0003800000 */
[----:B------:R-:W-:Y:S01]  /*79f0*/  ISETP.NE.U32.AND P0, PT, R87, 0x1, PT ;  /* 0x000000015700780c */ /* 0x000fe20003f05070 */
[----:B------:R-:W-:Y:S01]  /*7a00*/  BSSY B0, `(.L_x_110) ;  /* 0x0000008000007945 */ /* 0x000fe20003800000 */
[----:B------:R-:W-:Y:S11]  /*7a10*/  ISETP.NE.AND P1, PT, R86, RZ, PT ;  /* 0x000000ff5600720c */ /* 0x000ff60003f25270 */
[----:B------:R-:W-:Y:S05]  /*7a20*/  @P0 IMAD R5, R85, 0x800, R76 ;  /* 0x0000080055050824 */ /* 0x000fea00078e024c */
[----:B------:R-:W-:Y:S01]  /*7a30*/  @P0 LEA R5, R5, UR51, 0x1 ;  /* 0x0000003305050c11 */ /* 0x000fe2000f8e08ff */
[----:B------:R-:W-:Y:S06]  /*7a40*/  @P1 BRA `(.L_x_111) ;  /* 0x00000000000c1947 */ /* 0x000fec0003800000 */
[----:B--2---:R-:W-:Y:S04]  /*7a50*/  SHF.L.U32 R0, R39, 0x1f, RZ ;  /* 0x0000001f27007819 */ /* 0x004fe800000006ff */
[----:B------:R-:W2:Y:S02]  /*7a60*/  SYNCS.PHASECHK.TRANS64.TRYWAIT P1, [R3+URZ+0xd0], R0 ;  /* 0x0000d000030075a7 */ /* 0x000ea400080211ff */
[----:B--2---:R-:W-:Y:S05]  /*7a70*/  @!P1 BRA `(.L_x_112) ;  /* 0x0000001400a49947 */ /* 0x004fea0003800000 */
.L_x_111:
[----:B------:R-:W-:Y:S05]  /*7a80*/  BSYNC B0 ;  /* 0x0000000000007941 */ /* 0x000fea0003800000 */
.L_x_110:
[----:B--2---:R-:W-:Y:S01]  /*7a90*/  @P0 IADD3 R0, PT, PT, R88, R5, RZ ;  /* 0x0000000558000210 */ /* 0x004fe20007ffe0ff */
[----:B------:R-:W-:Y:S05]  /*7aa0*/  @P0 WARPSYNC.ALL ;  /* 0x0000000000000948 */ /* 0x000fea0003800000 */
[----:B------:R3:W4:Y:S04]  /*7ab0*/  @P0 LDSM.16.M88.4 R40, [R5+0x200] ;  /* 0x000200000528083b */ /* 0x0007280000000200 */
[----:B------:R3:W2:Y:S02]  /*7ac0*/  @P0 LDSM.16.M88.4 R48, [R0+0x200] ;  /* 0x000200000030083b */ /* 0x0006a40000000200 */
.L_x_109:
[----:B------:R-:W-:Y:S05]  /*7ad0*/  BSYNC B1 ;  /* 0x0000000000017941 */ /* 0x000fea0003800000 */
.L_x_108:
[----:B------:R-:W-:Y:S05]  /*7ae0*/  VIADD R3, R34, 0x20 ;  /* 0x0000002022037836 */ /* 0x000fea0000000000 */
[----:B------:R-:W-:Y:S04]  /*7af0*/  SHF.R.U32.HI R3, RZ, 0x15, R3 ;  /* 0x00000015ff037819 */ /* 0x000fe80000011603 */
[----:B------:R-:W-:Y:S11]  /*7b00*/  LOP3.LUT P0, RZ, R3, 0x3, R78, 0x48, !PT ;  /* 0x0000000303ff7812 */ /* 0x000ff6000780484e */
[----:B------:R-:W-:Y:S02]  /*7b10*/  @!UPT UIADD3 URZ, UPT, UPT, URZ, URZ, URZ ;  /* 0x000000fffffff290 */ /* 0x000fe4000fffe0ff */
[----:B------:R-:W-:Y:S05]  /*7b20*/  @!P0 BRA `(.L_x_113) ;  /* 0x0000000000408947 */ /* 0x000fea0003800000 */
[----:B------:R-:W3:Y:S01]  /*7b30*/  LDCU.64 UR8, c[0x4][0x70] ;  /* 0x01000e00ff0877ac */ /* 0x000ee20008000a00 */
[----:B------:R-:W-:Y:S01]  /*7b40*/  MOV R3, 0x0 ;  /* 0x0000000000037802 */ /* 0x000fe20000000f00 */
[----:B------:R-:W-:Y:S02]  /*7b50*/  HFMA2 R12, -RZ, RZ, 0, 5.9604644775390625e-08 ;  /* 0x00000001ff0c7431 */ /* 0x000fe400000001ff */
[----:B------:R-:W-:Y:S02]  /*7b60*/  IMAD.MOV.U32 R8, RZ, RZ, 0x192 ;  /* 0x00000192ff087424 */ /* 0x000fe400078e00ff */
[----:B------:R-:W-:Y:S01]  /*7b70*/  IMAD.MOV.U32 R13, RZ, RZ, RZ ;  /* 0x000000ffff0d7224 */ /* 0x000fe200078e00ff */
[----:B------:R-:W5:Y:S01]  /*7b80*/  LDCU.64 UR6, c[0x4][0x78] ;  /* 0x01000f00ff0677ac */ /* 0x000f620008000a00 */
[----:B------:R-:W1:Y:S01]  /*7b90*/  LDC.64 R2, c[0x4][R3] ;  /* 0x0100000003027b82 */ /* 0x000e620000000a00 */
[----:B------:R-:W4:Y:S01]  /*7ba0*/  LDCU.64 UR4, c[0x4][0x10] ;  /* 0x01000200ff0477ac */ /* 0x000f220008000a00 */
[----:B---3--:R-:W-:Y:S01]  /*7bb0*/  MOV R5, UR9 ;  /* 0x0000000900057c02 */ /* 0x008fe20008000f00 */
[----:B------:R-:W-:Y:S01]  /*7bc0*/  IMAD.U32 R4, RZ, RZ, UR8 ;  /* 0x00000008ff047e24 */ /* 0x000fe2000f8e00ff */
[----:B-----5:R-:W-:Y:S01]  /*7bd0*/  MOV R7, UR7 ;  /* 0x0000000700077c02 */ /* 0x020fe20008000f00 */
[----:B------:R-:W-:Y:S01]  /*7be0*/  IMAD.U32 R6, RZ, RZ, UR6 ;  /* 0x00000006ff067e24 */ /* 0x000fe2000f8e00ff */
[----:B----4-:R-:W-:Y:S01]  /*7bf0*/  MOV R11, UR5 ;  /* 0x00000005000b7c02 */ /* 0x010fe20008000f00 */
[----:B------:R-:W-:Y:S02]  /*7c00*/  IMAD.U32 R10, RZ, RZ, UR4 ;  /* 0x00000004ff0a7e24 */ /* 0x000fe4000f8e00ff */
[----:B------:R-:W-:Y:S07]  /*7c10*/  LEPC R20, `(.L_x_113) ;  /* 0x000000001014794e */ /* 0x000fee0000000000 */
[----:B-12---:R-:W-:Y:S05]  /*7c20*/  CALL.ABS.NOINC R2 ;  /* 0x0000000002007343 */ /* 0x006fea0003c00000 */
.L_x_113:
[----:B------:R-:W-:Y:S01]  /*7c30*/  ISETP.NE.AND P0, PT, R77, RZ, PT ;  /* 0x000000ff4d00720c */ /* 0x000fe20003f05270 */
[----:B------:R-:W-:Y:S05]  /*7c40*/  WARPSYNC.ALL ;  /* 0x0000000000007948 */ /* 0x000fea0003800000 */
[----:B------:R-:W-:Y:S01]  /*7c50*/  R2UR UR4, R34 ;  /* 0x00000000220472ca */ /* 0x000fe200000e0000 */
[----:B------:R-:W-:Y:S01]  /*7c60*/  BSSY.RECONVERGENT B0, `(.L_x_114) ;  /* 0x0000054000007945 */ /* 0x000fe20003800200 */
[----:B------:R-:W-:Y:S02]  /*7c70*/  R2UR UR5, R84 ;  /* 0x00000000540572ca */ /* 0x000fe400000e0000 */
[C---:B----4-:R-:W-:Y:S02]  /*7c80*/  SHF.L.U32 R20, R40.reuse, 0x10, RZ ;  /* 0x0000001028147819 */ /* 0x050fe400000006ff */
[----:B------:R-:W-:Y:S02]  /*7c90*/  LOP3.LUT R21, R40, 0xffff0000, RZ, 0xc0, !PT ;  /* 0xffff000028157812 */ /* 0x000fe400078ec0ff */
[C---:B------:R-:W-:Y:S02]  /*7ca0*/  SHF.L.U32 R36, R41.reuse, 0x10, RZ ;  /* 0x0000001029247819 */ /* 0x040fe400000006ff */
[----:B------:R-:W-:Y:S02]  /*7cb0*/  LOP3.LUT R38, R41, 0xffff0000, RZ, 0xc0, !PT ;  /* 0xffff000029267812 */ /* 0x000fe400078ec0ff */
[C---:B------:R-:W-:Y:S01]  /*7cc0*/  SHF.L.U32 R37, R42.reuse, 0x10, RZ ;  /* 0x000000102a257819 */ /* 0x040fe200000006ff */
[----:B---3--:R-:W3:Y:S01]  /*7cd0*/  LDTM.16dp256bit.x4 R4, tmem[UR4+0x20] ;  /* 0x00002004000479ee */ /* 0x008ee20008120000 */
[----:B------:R-:W-:Y:S01]  /*7ce0*/  LOP3.LUT R40, R42, 0xffff0000, RZ, 0xc0, !PT ;  /* 0xffff00002a287812 */ /* 0x000fe200078ec0ff */
[----:B------:R-:W-:Y:S01]  /*7cf0*/  NOP ;  /* 0x0000000000007918 */ /* 0x000fe20000000000 */
[C---:B------:R-:W-:Y:S01]  /*7d00*/  SHF.L.U32 R39, R43.reuse, 0x10, RZ ;  /* 0x000000102b277819 */ /* 0x040fe200000006ff */
[----:B------:R-:W-:Y:S01]  /*7d10*/  UIADD3 UR5, UPT, UPT, UR5, 0x130, URZ ;  /* 0x0000013005057890 */ /* 0x000fe2000fffe0ff */
[----:B------:R-:W-:Y:S02]  /*7d20*/  LOP3.LUT R42, R43, 0xffff0000, RZ, 0xc0, !PT ;  /* 0xffff00002b2a7812 */ /* 0x000fe400078ec0ff */
[C---:B--2---:R-:W-:Y:S01]  /*7d30*/  SHF.L.U32 R41, R48.reuse, 0x10, RZ ;  /* 0x0000001030297819 */ /* 0x044fe200000006ff */
[----:B------:R-:W-:Y:S01]  /*7d40*/  UPRMT UR5, UR46, 0x654, UR5 ;  /* 0x000006542e057896 */ /* 0x000fe20008000005 */
[----:B-1----:R-:W-:Y:S02]  /*7d50*/  LOP3.LUT R44, R48, 0xffff0000, RZ, 0xc0, !PT ;  /* 0xffff0000302c7812 */ /* 0x002fe400078ec0ff */
[C---:B------:R-:W-:Y:S02]  /*7d60*/  SHF.L.U32 R43, R49.reuse, 0x10, RZ ;  /* 0x00000010312b7819 */ /* 0x040fe400000006ff */
[----:B------:R-:W-:Y:S02]  /*7d70*/  LOP3.LUT R46, R49, 0xffff0000, RZ, 0xc0, !PT ;  /* 0xffff0000312e7812 */ /* 0x000fe400078ec0ff */
[C---:B------:R-:W-:Y:S02]  /*7d80*/  SHF.L.U32 R45, R50.reuse, 0x10, RZ ;  /* 0x00000010322d7819 */ /* 0x040fe400000006ff */
[----:B---3--:R-:W-:Y:S01]  /*7d90*/  SYNCS.ARRIVE.TRANS64.RED.A1T0 RZ, [UR5], RZ ;  /* 0x000000ffffff79a7 */ /* 0x008fe20008100405 */
[----:B------:R-:W-:Y:S02]  /*7da0*/  LOP3.LUT R48, R50, 0xffff0000, RZ, 0xc0, !PT ;  /* 0xffff000032307812 */ /* 0x000fe400078ec0ff */
[----:B------:R-:W-:Y:S02]  /*7db0*/  MOV R85, UR59 ;  /* 0x0000003b00557c02 */ /* 0x000fe40008000f00 */
[----:B------:R-:W-:Y:S02]  /*7dc0*/  SHF.L.U32 R47, R51, 0x10, RZ ;  /* 0x00000010332f7819 */ /* 0x000fe400000006ff */
[----:B------:R-:W-:Y:S01]  /*7dd0*/  LEA R85, R85, R76, 0xb ;  /* 0x0000004c55557211 */ /* 0x000fe200078e58ff */
[C---:B------:R-:W-:Y:S01]  /*7de0*/  FMUL R0, R33.reuse, R4 ;  /* 0x0000000421007220 */ /* 0x040fe20000400000 */
[C---:B------:R-:W-:Y:S01]  /*7df0*/  FMUL R2, R33.reuse, R5 ;  /* 0x0000000521027220 */ /* 0x040fe20000400000 */
[----:B------:R-:W-:Y:S01]  /*7e00*/  FMUL R3, R33, R6 ;  /* 0x0000000621037220 */ /* 0x000fe20000400000 */
[----:B------:R-:W-:Y:S01]  /*7e10*/  LEA R89, R85, UR51, 0x1 ;  /* 0x0000003355597c11 */ /* 0x000fe2000f8e08ff */
[C---:B------:R-:W-:Y:S01]  /*7e20*/  FFMA R0, R35.reuse, R20, R0 ;  /* 0x0000001423007223 */ /* 0x040fe20000000000 */
[C---:B------:R-:W-:Y:S01]  /*7e30*/  FFMA R2, R35.reuse, R21, R2 ;  /* 0x0000001523027223 */ /* 0x040fe20000000002 */
[----:B------:R-:W-:Y:S01]  /*7e40*/  FFMA R3, R35, R36, R3 ;  /* 0x0000002423037223 */ /* 0x000fe20000000003 */
[----:B------:R-:W-:Y:S01]  /*7e50*/  IADD3 R88, PT, PT, R88, 0x200, R89 ;  /* 0x0000020058587810 */ /* 0x000fe20007ffe059 */
[C---:B------:R-:W-:Y:S01]  /*7e60*/  FMUL R7, R33.reuse, R7 ;  /* 0x0000000721077220 */ /* 0x040fe20000400000 */
[C---:B------:R-:W-:Y:S01]  /*7e70*/  FMUL R4, R33.reuse, R8 ;  /* 0x0000000821047220 */ /* 0x040fe20000400000 */
[----:B------:R-:W-:Y:S01]  /*7e80*/  F2FP.BF16.F32.PACK_AB R68, R2, R0 ;  /* 0x000000000244723e */ /* 0x000fe200000010ff */
[----:B------:R-:W-:Y:S01]  /*7e90*/  FMUL R5, R33, R9 ;  /* 0x0000000921057220 */ /* 0x000fe20000400000 */
[C---:B------:R-:W-:Y:S01]  /*7ea0*/  FFMA R7, R35.reuse, R38, R7 ;  /* 0x0000002623077223 */ /* 0x040fe20000000007 */
[----:B------:R-:W-:Y:S01]  /*7eb0*/  FFMA R4, R35, R37, R4 ;  /* 0x0000002523047223 */ /* 0x000fe20000000004 */
[----:B------:R-:W-:Y:S01]  /*7ec0*/  FMUL R6, R33, R10 ;  /* 0x0000000a21067220 */ /* 0x000fe20000400000 */
[----:B------:R-:W-:Y:S01]  /*7ed0*/  FFMA R5, R35, R40, R5 ;  /* 0x0000002823057223 */ /* 0x000fe20000000005 */
[C---:B------:R-:W-:Y:S01]  /*7ee0*/  FMUL R11, R33.reuse, R11 ;  /* 0x0000000b210b7220 */ /* 0x040fe20000400000 */
[C---:B------:R-:W-:Y:S01]  /*7ef0*/  FMUL R8, R33.reuse, R12 ;  /* 0x0000000c21087220 */ /* 0x040fe20000400000 */
[----:B------:R-:W-:Y:S01]  /*7f00*/  FMUL R9, R33, R13 ;  /* 0x0000000d21097220 */ /* 0x000fe20000400000 */
[----:B------:R-:W-:Y:S01]  /*7f10*/  FFMA R6, R35, R39, R6 ;  /* 0x0000002723067223 */ /* 0x000fe20000000006 */
        /* <DEDUP_REMOVED lines=8> */
[----:B------:R-:W-:Y:S01]  /*7fa0*/  LOP3.LUT R50, R51, 0xffff0000, RZ, 0xc0, !PT ;  /* 0xffff000033327812 */ /* 0x000fe200078ec0ff */
[----:B------:R-:W-:Y:S01]  /*7fb0*/  FMUL R14, R33, R18 ;  /* 0x00000012210e7220 */ /* 0x000fe20000400000 */
[----:B------:R-:W-:Y:S01]  /*7fc0*/  FFMA R15, R35, R46, R15 ;  /* 0x0000002e230f7223 */ /* 0x000fe2000000000f */
        /* <DEDUP_REMOVED lines=24> */
[----:B------:R-:W-:Y:S02]  /*8150*/  UIADD3 UR41, UPT, UPT, UR52, 0x20, URZ ;  /* 0x0000002034297890 */ /* 0x000fe4000fffe0ff */
[----:B------:R-:W-:Y:S02]  /*8160*/  UIADD3 UR40, UPT, UPT, UR6, 0x200, URZ ;  /* 0x0000020006287890 */ /* 0x000fe4000fffe0ff */
[----:B------:R-:W-:Y:S09]  /*8170*/  UIADD3.X UR5, UPT, UPT, URZ, UR61, URZ, UP0, !UPT ;  /* 0x0000003dff057290 */ /* 0x000ff200087fe4ff */
[----:B------:R2:W-:Y:S02]  /*8180*/  UTMASTG.5D [UR40], [UR4] ;  /* 0x00000028040073b5 */ /* 0x0005e40008020000 */
[----:B--2---:R0:W-:Y:S02]  /*8190*/  UTMACMDFLUSH ;  /* 0x00000000000079b7 */ /* 0x0041e40000000000 */
.L_x_115:
[----:B------:R-:W-:Y:S05]  /*81a0*/  BSYNC.RECONVERGENT B0 ;  /* 0x0000000000007941 */ /* 0x000fea0003800200 */
.L_x_114:
[----:B------:R-:W-:Y:S01]  /*81b0*/  UIADD3 UR58, UPT, UPT, UR59, 0x1, URZ ;  /* 0x000000013b3a7890 */ /* 0x000fe2000fffe0ff */
[----:B------:R-:W-:Y:S03]  /*81c0*/  BSSY.RECONVERGENT B0, `(.L_x_116) ;  /* 0x0000008000007945 */ /* 0x000fe60003800200 */
[----:B------:R-:W-:Y:S04]  /*81d0*/  UISETP.NE.AND UP0, UPT, UR58, 0x3, UPT ;  /* 0x000000033a00788c */ /* 0x000fe8000bf05270 */
[----:B------:R-:W-:Y:S02]  /*81e0*/  UISETP.EQ.XOR UP1, UPT, UR47, 0x3, !UP0 ;  /* 0x000000032f00788c */ /* 0x000fe4000c722a70 */
[----:B------:R-:W-:Y:S02]  /*81f0*/  USEL UR58, UR58, URZ, UP0 ;  /* 0x000000ff3a3a7287 */ /* 0x000fe40008000000 */
[----:B------:R-:W-:Y:S04]  /*8200*/  USEL UR4, URZ, 0x1, !UP1 ;  /* 0x00000001ff047887 */ /* 0x000fe8000c800000 */
[----:B------:R-:W-:Y:S01]  /*8210*/  ULOP3.LUT UR56, UR56, UR4, URZ, 0x3c, !UPT ;  /* 0x0000000438387292 */ /* 0x000fe2000f8e3cff */
[----:B------:R-:W-:Y:S11]  /*8220*/  @P0 BRA `(.L_x_117) ;  /* 0x0000000000040947 */ /* 0x000ff60003800000 */
[----:B------:R-:W-:Y:S04]  /*8230*/  DEPBAR.LE SB0, 0x1 ;  /* 0x000080400000791a */ /* 0x000fe80000000000 */
.L_x_117:
[----:B------:R-:W-:Y:S05]  /*8240*/  BSYNC.RECONVERGENT B0 ;  /* 0x0000000000007941 */ /* 0x000fea0003800200 */
.L_x_116:
[----:B------:R-:W-:Y:S01]  /*8250*/  BAR.SYNC.DEFER_BLOCKING 0x1, 0x80 ;  /* 0x0042000000007b1d */ /* 0x000fe20000010000 */
[----:B------:R-:W-:Y:S01]  /*8260*/  UISETP.NE.AND UP0, UPT, UR55, -0x2, UPT ;  /* 0xfffffffe3700788c */ /* 0x000fe2000bf05270 */
[----:B------:R-:W-:Y:S08]  /*8270*/  IADD3 R0, PT, PT, R30, 0x1, RZ ;  /* 0x000000011e007810 */ /* 0x000ff00007ffe0ff */
[----:B------:R-:W-:Y:S05]  /*8280*/  BRA.U !UP0, `(.L_x_118) ;  /* 0x00000001082c7547 */ /* 0x000fea000b800000 */
[----:B------:R-:W2:Y:S01]  /*8290*/  S2R R2, SR_CgaCtaId ;  /* 0x0000000000027919 */ /* 0x000ea20000008800 */
[----:B------:R-:W-:Y:S01]  /*82a0*/  ISETP.NE.AND P0, PT, R83, RZ, PT ;  /* 0x000000ff5300720c */ /* 0x000fe20003f05270 */
[----:B------:R-:W-:Y:S01]  /*82b0*/  IMAD.U32 R3, RZ, RZ, UR54 ;  /* 0x00000036ff037e24 */ /* 0x000fe2000f8e00ff */
[----:B------:R-:W-:Y:S02]  /*82c0*/  UIADD3 UR54, UPT, UPT, UR54, 0x1, URZ ;  /* 0x0000000136367890 */ /* 0x000fe4000fffe0ff */
[----:B------:R-:W-:Y:S02]  /*82d0*/  ISETP.NE.U32.OR P0, PT, R82, 0x1, !P0 ;  /* 0x000000015200780c */ /* 0x000fe40004705470 */
[----:B------:R-:W-:Y:S04]  /*82e0*/  UISETP.NE.AND UP0, UPT, UR54, 0x3, UPT ;  /* 0x000000033600788c */ /* 0x000fe8000bf05270 */
[----:B------:R-:W-:Y:S07]  /*82f0*/  USEL UR54, UR54, URZ, UP0 ;  /* 0x000000ff36367287 */ /* 0x000fee0008000000 */
[----:B------:R-:W-:Y:S05]  /*8300*/  @P0 LEA R3, R3, UR51, 0x3 ;  /* 0x0000003303030c11 */ /* 0x000fea000f8e18ff */
[----:B------:R-:W-:Y:S05]  /*8310*/  @P0 VIADD R3, R3, 0xe8 ;  /* 0x000000e803030836 */ /* 0x000fea0000000000 */
[----:B--2---:R-:W-:Y:S04]  /*8320*/  @P0 PRMT R2, R2, 0x654, R3 ;  /* 0x0000065402020816 */ /* 0x004fe80000000003 */
[----:B------:R2:W-:Y:S03]  /*8330*/  @P0 SYNCS.ARRIVE.TRANS64.RED.A1T0 RZ, [R2+URZ], RZ ;  /* 0x000000ff02ff09a7 */ /* 0x0005e600081004ff */
.L_x_118:
[----:B------:R-:W-:Y:S01]  /*8340*/  LOP3.LUT P0, RZ, R62, 0x1, RZ, 0xc0, !PT ;  /* 0x000000013eff7812 */ /* 0x000fe2000780c0ff */
[----:B------:R-:W-:Y:S01]  /*8350*/  UIADD3 UR55, UPT, UPT, UR55, 0x2, URZ ;  /* 0x0000000237377890 */ /* 0x000fe2000fffe0ff */
[----:B------:R-:W-:Y:S01]  /*8360*/  ISETP.NE.AND P1, PT, R0, 0x2, PT ;  /* 0x000000020000780c */ /* 0x000fe20003f25270 */
[----:B------:R-:W-:Y:S01]  /*8370*/  UMOV UR47, UR53 ;  /* 0x00000035002f7c82 */ /* 0x000fe20008000000 */
[----:B------:R-:W-:Y:S01]  /*8380*/  LOP3.LUT R74, R74, 0x1, RZ, 0x3c, !PT ;  /* 0x000000014a4a7812 */ /* 0x000fe200078e3cff */
[----:B------:R-:W-:Y:S01]  /*8390*/  IMAD.IADD R18, R29, 0x1, R58 ;  /* 0x000000011d127824 */ /* 0x000fe200078e023a */
[----:B--2---:R-:W-:Y:S01]  /*83a0*/  SEL R2, RZ, 0x1, P1 ;  /* 0x00000001ff027807 */ /* 0x004fe20000800000 */
[----:B------:R-:W-:Y:S01]  /*83b0*/  IMAD.IADD R19, R31, 0x1, R64 ;  /* 0x000000011f137824 */ /* 0x000fe200078e0240 */
[----:B------:R-:W-:Y:S02]  /*83c0*/  SEL R30, R0, RZ, P1 ;  /* 0x000000ff001e7207 */ /* 0x000fe40000800000 */
[----:B------:R-:W-:Y:S03]  /*83d0*/  LOP3.LUT R75, R75, R2, RZ, 0x3c, !PT ;  /* 0x000000024b4b7212 */ /* 0x000fe600078e3cff */
[----:B------:R-:W-:Y:S05]  /*83e0*/  @P0 BRA `(.L_x_119) ;  /* 0xffffffd800b80947 */ /* 0x000fea000383ffff */
[----:B------:R-:W-:-:S09]  /*83f0*/  UISETP.NE.AND UP0, UPT, UR50, URZ, UPT ;  /* 0x000000ff3200728c */ /* 0x000fd2000bf05270 */
[----:B------:R-:W-:Y:S05]  /*8400*/  BRA.U !UP0, `(.L_x_120) ;  /* 0x0000000108487547 */ /* 0x000fea000b800000 */
[----:B------:R-:W2:Y:S02]  /*8410*/  LDCU.64 UR4, c[0x0][0x990] ;  /* 0x00013200ff0477ac */ /* 0x000ea40008000a00 */
[----:B--2---:R-:W-:-:S04]  /*8420*/  UISETP.NE.U32.AND UP0, UPT, UR4, URZ, UPT ;  /* 0x000000ff0400728c */ /* 0x004fc8000bf05070 */
[----:B------:R-:W-:-:S09]  /*8430*/  UISETP.NE.AND.EX UP0, UPT, UR5, URZ, UPT, UP0 ;  /* 0x000000ff0500728c */ /* 0x000fd2000bf05300 */
[----:B------:R-:W-:Y:S05]  /*8440*/  BRA.U UP0, `(.L_x_121) ;  /* 0x00000001000c7547 */ /* 0x000fea000b800000 */
[----:B------:R-:W-:-:S13]  /*8450*/  FSETP.NEU.AND P0, PT, R35, RZ, PT ;  /* 0x000000ff2300720b */ /* 0x000fda0003f0d000 */
[----:B------:R-:W-:Y:S05]  /*8460*/  @!P0 EXIT ;  /* 0x000000000000894d */ /* 0x000fea0003800000 */
[----:B------:R-:W-:Y:S05]  /*8470*/  BRA `(.L_x_120) ;  /* 0x00000000002c7947 */ /* 0x000fea0003800000 */
.L_x_121:
[----:B------:R-:W-:Y:S01]  /*8480*/  ISETP.NE.AND P0, PT, R81, RZ, PT ;  /* 0x000000ff5100720c */ /* 0x000fe20003f05270 */
[----:B------:R-:W-:-:S12]  /*8490*/  BSSY.RECONVERGENT B0, `(.L_x_120) ;  /* 0x0000009000007945 */ /* 0x000fd80003800200 */
[----:B------:R-:W-:Y:S05]  /*84a0*/  @P0 BRA `(.L_x_122) ;  /* 0x0000000000140947 */ /* 0x000fea0003800000 */
[----:B------:R-:W2:Y:S02]  /*84b0*/  LDCU.64 UR4, c[0x0][0x988] ;  /* 0x00013100ff0477ac */ /* 0x000ea40008000a00 */
[----:B--2---:R-:W-:-:S04]  /*84c0*/  ISETP.NE.U32.AND P0, PT, RZ, UR4, PT ;  /* 0x00000004ff007c0c */ /* 0x004fc8000bf05070 */
[----:B------:R-:W-:-:S13]  /*84d0*/  ISETP.NE.AND.EX P0, PT, RZ, UR5, PT, P0 ;  /* 0x00000005ff007c0c */ /* 0x000fda000bf05300 */
[----:B------:R-:W-:Y:S05]  /*84e0*/  @!P0 EXIT ;  /* 0x000000000000894d */ /* 0x000fea0003800000 */
[----:B------:R-:W-:Y:S05]  /*84f0*/  BRA `(.L_x_123) ;  /* 0x0000000000087947 */ /* 0x000fea0003800000 */
.L_x_122:
[----:B------:R-:W-:-:S13]  /*8500*/  FSETP.NEU.AND P0, PT, R35, RZ, PT ;  /* 0x000000ff2300720b */ /* 0x000fda0003f0d000 */
[----:B------:R-:W-:Y:S05]  /*8510*/  @!P0 EXIT ;  /* 0x000000000000894d */ /* 0x000fea0003800000 */
.L_x_123:
[----:B------:R-:W-:Y:S05]  /*8520*/  BSYNC.RECONVERGENT B0 ;  /* 0x0000000000007941 */ /* 0x000fea0003800200 */
.L_x_120:
[----:B------:R-:W-:Y:S01]  /*8530*/  ULEA UR4, UR54, UR51, 0x3 ;  /* 0x0000003336047291 */ /* 0x000fe2000f8e18ff */
[----:B------:R-:W-:-:S04]  /*8540*/  DEPBAR.LE SB0, 0x0 ;  /* 0x000080000000791a */ /* 0x000fc80000000000 */
[----:B------:R-:W-:-:S04]  /*8550*/  UIADD3 UR4, UPT, UPT, UR4, 0xe8, URZ ;  /* 0x000000e804047890 */ /* 0x000fc8000fffe0ff */
[----:B------:R-:W-:-:S09]  /*8560*/  UPRMT UR4, UR46, 0x654, UR4 ;  /* 0x000006542e047896 */ /* 0x000fd20008000004 */
[----:B------:R-:W-:Y:S01]  /*8570*/  SYNCS.ARRIVE.TRANS64.RED.A1T0 RZ, [UR4], RZ ;  /* 0x000000ffffff79a7 */ /* 0x000fe20008100404 */
[----:B------:R-:W-:Y:S05]  /*8580*/  EXIT ;  /* 0x000000000000794d */ /* 0x000fea0003800000 */
.L_x_25:
[----:B------:R-:W-:Y:S07]  /*8590*/  MOV R3, UR37 ;  /* 0x0000002500037c02 */ /* 0x000fee0008000f00 */
.L_x_124:
[----:B---3--:R3:W4:Y:S02]  /*85a0*/  SYNCS.PHASECHK.TRANS64.TRYWAIT P0, [R3+URZ+0x68], R14 ;  /* 0x0000680e030075a7 */ /* 0x00872400080011ff */
[----:B----4-:R-:W-:Y:S05]  /*85b0*/  @!P0 NANOSLEEP.SYNCS 0x989680 ;  /* 0x009896800000895d */ /* 0x010fea0003900000 */
[----:B------:R-:W4:Y:S02]  /*85c0*/  @!P0 SYNCS.PHASECHK.TRANS64 P0, [R3+URZ+0x68], R14 ;  /* 0x0000680e030085a7 */ /* 0x000f2400080010ff */
[----:B----4-:R-:W-:Y:S05]  /*85d0*/  @!P0 BRA `(.L_x_124) ;  /* 0xfffffffc00f08947 */ /* 0x010fea000383ffff */
[----:B------:R-:W-:Y:S05]  /*85e0*/  BRA `(.L_x_24) ;  /* 0xffffff9800207947 */ /* 0x000fea000383ffff */
.L_x_32:
[----:B------:R-:W-:Y:S07]  /*85f0*/  MOV R4, UR41 ;  /* 0x0000002900047c02 */ /* 0x000fee0008000f00 */
.L_x_125:
[----:B----4-:R4:W1:Y:S02]  /*8600*/  SYNCS.PHASECHK.TRANS64.TRYWAIT P0, [R4+URZ+0x68], R7 ;  /* 0x00006807040075a7 */ /* 0x01086400080011ff */
[----:B-1----:R-:W-:Y:S05]  /*8610*/  @!P0 NANOSLEEP.SYNCS 0x989680 ;  /* 0x009896800000895d */ /* 0x002fea0003900000 */
[----:B------:R-:W1:Y:S02]  /*8620*/  @!P0 SYNCS.PHASECHK.TRANS64 P0, [R4+URZ+0x68], R7 ;  /* 0x00006807040085a7 */ /* 0x000e6400080010ff */
[----:B-1----:R-:W-:Y:S05]  /*8630*/  @!P0 BRA `(.L_x_125) ;  /* 0xfffffffc00f08947 */ /* 0x002fea000383ffff */
[----:B------:R-:W-:Y:S05]  /*8640*/  BRA `(.L_x_31) ;  /* 0xffffff9c00a07947 */ /* 0x000fea000383ffff */
.L_x_37:
[----:B-1----:R-:W-:-:S07]  /*8650*/  MOV R2, UR45 ;  /* 0x0000002d00027c02 */ /* 0x002fce0008000f00 */
.L_x_126:
[----:B-1----:R1:W2:Y:S02]  /*8660*/  SYNCS.PHASECHK.TRANS64.TRYWAIT P0, [R2+URZ+0x110], R3 ;  /* 0x00011003020075a7 */ /* 0x0022a400080011ff */
[----:B--2---:R-:W-:Y:S05]  /*8670*/  @!P0 NANOSLEEP.SYNCS 0x989680 ;  /* 0x009896800000895d */ /* 0x004fea0003900000 */
[----:B------:R-:W2:Y:S02]  /*8680*/  @!P0 SYNCS.PHASECHK.TRANS64 P0, [R2+URZ+0x110], R3 ;  /* 0x00011003020085a7 */ /* 0x000ea400080010ff */
[----:B--2---:R-:W-:Y:S05]  /*8690*/  @!P0 BRA `(.L_x_126) ;  /* 0xfffffffc00f08947 */ /* 0x004fea000383ffff */
[----:B------:R-:W-:Y:S05]  /*86a0*/  BRA `(.L_x_127) ;  /* 0xffffffa000b07947 */ /* 0x000fea000383ffff */
.L_x_41:
[----:B------:R-:W-:-:S07]  /*86b0*/  MOV R0, UR4 ;  /* 0x0000000400007c02 */ /* 0x000fce0008000f00 */
.L_x_128:
[----:B-1----:R1:W2:Y:S02]  /*86c0*/  SYNCS.PHASECHK.TRANS64.TRYWAIT P0, [R0+URZ], R3 ;  /* 0x00000003000075a7 */ /* 0x0022a400080011ff */
[----:B--2---:R-:W-:Y:S05]  /*86d0*/  @!P0 NANOSLEEP.SYNCS 0x989680 ;  /* 0x009896800000895d */ /* 0x004fea0003900000 */
[----:B------:R-:W2:Y:S02]  /*86e0*/  @!P0 SYNCS.PHASECHK.TRANS64 P0, [R0+URZ], R3 ;  /* 0x00000003000085a7 */ /* 0x000ea400080010ff */
[----:B--2---:R-:W-:Y:S05]  /*86f0*/  @!P0 BRA `(.L_x_128) ;  /* 0xfffffffc00f08947 */ /* 0x004fea000383ffff */
[----:B------:R-:W-:Y:S05]  /*8700*/  BRA `(.L_x_129) ;  /* 0xffffffa800007947 */ /* 0x000fea000383ffff */
.L_x_42:
[----:B------:R-:W-:-:S07]  /*8710*/  MOV R0, UR4 ;  /* 0x0000000400007c02 */ /* 0x000fce0008000f00 */
.L_x_130:
[----:B-1----:R1:W2:Y:S02]  /*8720*/  SYNCS.PHASECHK.TRANS64.TRYWAIT P0, [R0+URZ], R3 ;  /* 0x00000003000075a7 */ /* 0x0022a400080011ff */
[----:B--2---:R-:W-:Y:S05]  /*8730*/  @!P0 NANOSLEEP.SYNCS 0x989680 ;  /* 0x009896800000895d */ /* 0x004fea0003900000 */
[----:B------:R-:W2:Y:S02]  /*8740*/  @!P0 SYNCS.PHASECHK.TRANS64 P0, [R0+URZ], R3 ;  /* 0x00000003000085a7 */ /* 0x000ea400080010ff */
[----:B--2---:R-:W-:Y:S05]  /*8750*/  @!P0 BRA `(.L_x_130) ;  /* 0xfffffffc00f08947 */ /* 0x004fea000383ffff */
[----:B------:R-:W-:Y:S05]  /*8760*/  BRA `(.L_x_131) ;  /* 0xffffffa8000c7947 */ /* 0x000fea000383ffff */
.L_x_43:
[----:B------:R-:W-:-:S07]  /*8770*/  MOV R0, UR4 ;  /* 0x0000000400007c02 */ /* 0x000fce0008000f00 */
.L_x_132:
[----:B-1----:R1:W2:Y:S02]  /*8780*/  SYNCS.PHASECHK.TRANS64.TRYWAIT P0, [R0+URZ], R3 ;  /* 0x00000003000075a7 */ /* 0x0022a400080011ff */
[----:B--2---:R-:W-:Y:S05]  /*8790*/  @!P0 NANOSLEEP.SYNCS 0x989680 ;  /* 0x009896800000895d */ /* 0x004fea0003900000 */
[----:B------:R-:W2:Y:S02]  /*87a0*/  @!P0 SYNCS.PHASECHK.TRANS64 P0, [R0+URZ], R3 ;  /* 0x00000003000085a7 */ /* 0x000ea400080010ff */
[----:B--2---:R-:W-:Y:S05]  /*87b0*/  @!P0 BRA `(.L_x_132) ;  /* 0xfffffffc00f08947 */ /* 0x004fea000383ffff */
[----:B------:R-:W-:Y:S05]  /*87c0*/  BRA `(.L_x_133) ;  /* 0xffffffa800187947 */ /* 0x000fea000383ffff */
.L_x_44:
[----:B------:R-:W-:-:S07]  /*87d0*/  MOV R0, UR4 ;  /* 0x0000000400007c02 */ /* 0x000fce0008000f00 */
.L_x_134:
[----:B-1----:R1:W2:Y:S02]  /*87e0*/  SYNCS.PHASECHK.TRANS64.TRYWAIT P0, [R0+URZ], R3 ;  /* 0x00000003000075a7 */ /* 0x0022a400080011ff */
[----:B--2---:R-:W-:Y:S05]  /*87f0*/  @!P0 NANOSLEEP.SYNCS 0x989680 ;  /* 0x009896800000895d */ /* 0x004fea0003900000 */
[----:B------:R-:W2:Y:S02]  /*8800*/  @!P0 SYNCS.PHASECHK.TRANS64 P0, [R0+URZ], R3 ;  /* 0x00000003000085a7 */ /* 0x000ea400080010ff */
[----:B--2---:R-:W-:Y:S05]  /*8810*/  @!P0 BRA `(.L_x_134) ;  /* 0xfffffffc00f08947 */ /* 0x004fea000383ffff */
[----:B------:R-:W-:Y:S05]  /*8820*/  BRA `(.L_x_135) ;  /* 0xffffffa800247947 */ /* 0x000fea000383ffff */
.L_x_45:
[----:B------:R-:W-:-:S07]  /*8830*/  MOV R0, UR4 ;  /* 0x0000000400007c02 */ /* 0x000fce0008000f00 */
.L_x_136:
[----:B-1----:R1:W2:Y:S02]  /*8840*/  SYNCS.PHASECHK.TRANS64.TRYWAIT P0, [R0+URZ], R3 ;  /* 0x00000003000075a7 */ /* 0x0022a400080011ff */
[----:B--2---:R-:W-:Y:S05]  /*8850*/  @!P0 NANOSLEEP.SYNCS 0x989680 ;  /* 0x009896800000895d */ /* 0x004fea0003900000 */
[----:B------:R-:W2:Y:S02]  /*8860*/  @!P0 SYNCS.PHASECHK.TRANS64 P0, [R0+URZ], R3 ;  /* 0x00000003000085a7 */ /* 0x000ea400080010ff */
[----:B--2---:R-:W-:Y:S05]  /*8870*/  @!P0 BRA `(.L_x_136) ;  /* 0xfffffffc00f08947 */ /* 0x004fea000383ffff */
[----:B------:R-:W-:Y:S05]  /*8880*/  BRA `(.L_x_137) ;  /* 0xffffffa800307947 */ /* 0x000fea000383ffff */
.L_x_46:
[----:B------:R-:W-:-:S07]  /*8890*/  MOV R0, UR4 ;  /* 0x0000000400007c02 */ /* 0x000fce0008000f00 */
.L_x_138:
[----:B-1----:R1:W2:Y:S02]  /*88a0*/  SYNCS.PHASECHK.TRANS64.TRYWAIT P0, [R0+URZ], R3 ;  /* 0x00000003000075a7 */ /* 0x0022a400080011ff */
[----:B--2---:R-:W-:Y:S05]  /*88b0*/  @!P0 NANOSLEEP.SYNCS 0x989680 ;  /* 0x009896800000895d */ /* 0x004fea0003900000 */
[----:B------:R-:W2:Y:S02]  /*88c0*/  @!P0 SYNCS.PHASECHK.TRANS64 P0, [R0+URZ], R3 ;  /* 0x00000003000085a7 */ /* 0x000ea400080010ff */
[----:B--2---:R-:W-:Y:S05]  /*88d0*/  @!P0 BRA `(.L_x_138) ;  /* 0xfffffffc00f08947 */ /* 0x004fea000383ffff */
[----:B------:R-:W-:Y:S05]  /*88e0*/  BRA `(.L_x_139) ;  /* 0xffffffa8003c7947 */ /* 0x000fea000383ffff */
.L_x_47:
[----:B------:R-:W-:-:S07]  /*88f0*/  MOV R0, UR4 ;  /* 0x0000000400007c02 */ /* 0x000fce0008000f00 */
.L_x_140:
[----:B-1----:R1:W2:Y:S02]  /*8900*/  SYNCS.PHASECHK.TRANS64.TRYWAIT P0, [R0+URZ], R3 ;  /* 0x00000003000075a7 */ /* 0x0022a400080011ff */
[----:B--2---:R-:W-:Y:S05]  /*8910*/  @!P0 NANOSLEEP.SYNCS 0x989680 ;  /* 0x009896800000895d */ /* 0x004fea0003900000 */
[----:B------:R-:W2:Y:S02]  /*8920*/  @!P0 SYNCS.PHASECHK.TRANS64 P0, [R0+URZ], R3 ;  /* 0x00000003000085a7 */ /* 0x000ea400080010ff */
[----:B--2---:R-:W-:Y:S05]  /*8930*/  @!P0 BRA `(.L_x_140) ;  /* 0xfffffffc00f08947 */ /* 0x004fea000383ffff */
[----:B------:R-:W-:Y:S05]  /*8940*/  BRA `(.L_x_141) ;  /* 0xffffffa800487947 */ /* 0x000fea000383ffff */
.L_x_48:
[----:B------:R-:W-:-:S07]  /*8950*/  MOV R0, UR4 ;  /* 0x0000000400007c02 */ /* 0x000fce0008000f00 */
.L_x_142:
[----:B-1----:R1:W2:Y:S02]  /*8960*/  SYNCS.PHASECHK.TRANS64.TRYWAIT P0, [R0+URZ], R3 ;  /* 0x00000003000075a7 */ /* 0x0022a400080011ff */
[----:B--2---:R-:W-:Y:S05]  /*8970*/  @!P0 NANOSLEEP.SYNCS 0x989680 ;  /* 0x009896800000895d */ /* 0x004fea0003900000 */
[----:B------:R-:W2:Y:S02]  /*8980*/  @!P0 SYNCS.PHASECHK.TRANS64 P0, [R0+URZ], R3 ;  /* 0x00000003000085a7 */ /* 0x000ea400080010ff */
[----:B--2---:R-:W-:Y:S05]  /*8990*/  @!P0 BRA `(.L_x_142) ;  /* 0xfffffffc00f08947 */ /* 0x004fea000383ffff */
[----:B------:R-:W-:Y:S05]  /*89a0*/  BRA `(.L_x_143) ;  /* 0xffffffa800547947 */ /* 0x000fea000383ffff */
.L_x_49:
[----:B------:R-:W-:-:S07]  /*89b0*/  MOV R0, UR4 ;  /* 0x0000000400007c02 */ /* 0x000fce0008000f00 */
.L_x_144:
[----:B-1----:R1:W2:Y:S02]  /*89c0*/  SYNCS.PHASECHK.TRANS64.TRYWAIT P0, [R0+URZ], R3 ;  /* 0x00000003000075a7 */ /* 0x0022a400080011ff */
[----:B--2---:R-:W-:Y:S05]  /*89d0*/  @!P0 NANOSLEEP.SYNCS 0x989680 ;  /* 0x009896800000895d */ /* 0x004fea0003900000 */
[----:B------:R-:W2:Y:S02]  /*89e0*/  @!P0 SYNCS.PHASECHK.TRANS64 P0, [R0+URZ], R3 ;  /* 0x00000003000085a7 */ /* 0x000ea400080010ff */
[----:B--2---:R-:W-:Y:S05]  /*89f0*/  @!P0 BRA `(.L_x_144) ;  /* 0xfffffffc00f08947 */ /* 0x004fea000383ffff */
[----:B------:R-:W-:Y:S05]  /*8a00*/  BRA `(.L_x_145) ;  /* 0xffffffa800607947 */ /* 0x000fea000383ffff */
.L_x_50:
[----:B------:R-:W-:-:S07]  /*8a10*/  MOV R0, UR4 ;  /* 0x0000000400007c02 */ /* 0x000fce0008000f00 */
.L_x_146:
[----:B-1----:R1:W2:Y:S02]  /*8a20*/  SYNCS.PHASECHK.TRANS64.TRYWAIT P0, [R0+URZ], R3 ;  /* 0x00000003000075a7 */ /* 0x0022a400080011ff */
[----:B--2---:R-:W-:Y:S05]  /*8a30*/  @!P0 NANOSLEEP.SYNCS 0x989680 ;  /* 0x009896800000895d */ /* 0x004fea0003900000 */
[----:B------:R-:W2:Y:S02]  /*8a40*/  @!P0 SYNCS.PHASECHK.TRANS64 P0, [R0+URZ], R3 ;  /* 0x00000003000085a7 */ /* 0x000ea400080010ff */
[----:B--2---:R-:W-:Y:S05]  /*8a50*/  @!P0 BRA `(.L_x_146) ;  /* 0xfffffffc00f08947 */ /* 0x004fea000383ffff */
[----:B------:R-:W-:Y:S05]  /*8a60*/  BRA `(.L_x_147) ;  /* 0xffffffa8006c7947 */ /* 0x000fea000383ffff */
.L_x_51:
[----:B------:R-:W-:-:S07]  /*8a70*/  MOV R0, UR4 ;  /* 0x0000000400007c02 */ /* 0x000fce0008000f00 */
.L_x_148:
[----:B-1----:R1:W2:Y:S02]  /*8a80*/  SYNCS.PHASECHK.TRANS64.TRYWAIT P0, [R0+URZ], R3 ;  /* 0x00000003000075a7 */ /* 0x0022a400080011ff */
[----:B--2---:R-:W-:Y:S05]  /*8a90*/  @!P0 NANOSLEEP.SYNCS 0x989680 ;  /* 0x009896800000895d */ /* 0x004fea0003900000 */
[----:B------:R-:W2:Y:S02]  /*8aa0*/  @!P0 SYNCS.PHASECHK.TRANS64 P0, [R0+URZ], R3 ;  /* 0x00000003000085a7 */ /* 0x000ea400080010ff */
[----:B--2---:R-:W-:Y:S05]  /*8ab0*/  @!P0 BRA `(.L_x_148) ;  /* 0xfffffffc00f08947 */ /* 0x004fea000383ffff */
[----:B------:R-:W-:Y:S05]  /*8ac0*/  BRA `(.L_x_149) ;  /* 0xffffffa800787947 */ /* 0x000fea000383ffff */
.L_x_52:
[----:B------:R-:W-:-:S07]  /*8ad0*/  MOV R0, UR4 ;  /* 0x0000000400007c02 */ /* 0x000fce0008000f00 */
.L_x_150:
[----:B-1----:R1:W2:Y:S02]  /*8ae0*/  SYNCS.PHASECHK.TRANS64.TRYWAIT P0, [R0+URZ], R3 ;  /* 0x00000003000075a7 */ /* 0x0022a400080011ff */
[----:B--2---:R-:W-:Y:S05]  /*8af0*/  @!P0 NANOSLEEP.SYNCS 0x989680 ;  /* 0x009896800000895d */ /* 0x004fea0003900000 */
[----:B------:R-:W2:Y:S02]  /*8b00*/  @!P0 SYNCS.PHASECHK.TRANS64 P0, [R0+URZ], R3 ;  /* 0x00000003000085a7 */ /* 0x000ea400080010ff */
[----:B--2---:R-:W-:Y:S05]  /*8b10*/  @!P0 BRA `(.L_x_150) ;  /* 0xfffffffc00f08947 */ /* 0x004fea000383ffff */
[----:B------:R-:W-:Y:S05]  /*8b20*/  BRA `(.L_x_151) ;  /* 0xffffffa800847947 */ /* 0x000fea000383ffff */
.L_x_55:
[----:B------:R-:W-:-:S07]  /*8b30*/  MOV R4, UR46 ;  /* 0x0000002e00047c02 */ /* 0x000fce0008000f00 */
.L_x_152:
[----:B--2---:R2:W3:Y:S02]  /*8b40*/  SYNCS.PHASECHK.TRANS64.TRYWAIT P1, [R4+URZ+0x118], R7 ;  /* 0x00011807040075a7 */ /* 0x0044e400080211ff */
[----:B---3--:R-:W-:Y:S05]  /*8b50*/  @!P1 NANOSLEEP.SYNCS 0x989680 ;  /* 0x009896800000995d */ /* 0x008fea0003900000 */
[----:B------:R-:W3:Y:S02]  /*8b60*/  @!P1 SYNCS.PHASECHK.TRANS64 P1, [R4+URZ+0x118], R7 ;  /* 0x00011807040095a7 */ /* 0x000ee400080210ff */
[----:B---3--:R-:W-:Y:S05]  /*8b70*/  @!P1 BRA `(.L_x_152) ;  /* 0xfffffffc00f09947 */ /* 0x008fea000383ffff */
[----:B------:R-:W-:Y:S05]  /*8b80*/  BRA `(.L_x_153) ;  /* 0xffffffa800e87947 */ /* 0x000fea000383ffff */
.L_x_56:
[----:B--2---:R-:W-:-:S07]  /*8b90*/  MOV R4, UR46 ;  /* 0x0000002e00047c02 */ /* 0x004fce0008000f00 */
.L_x_154:
[----:B--2---:R2:W3:Y:S02]  /*8ba0*/  SYNCS.PHASECHK.TRANS64.TRYWAIT P1, [R4+URZ+0x110], R5 ;  /* 0x00011005040075a7 */ /* 0x0044e400080211ff */
[----:B---3--:R-:W-:Y:S05]  /*8bb0*/  @!P1 NANOSLEEP.SYNCS 0x989680 ;  /* 0x009896800000995d */ /* 0x008fea0003900000 */
[----:B------:R-:W3:Y:S02]  /*8bc0*/  @!P1 SYNCS.PHASECHK.TRANS64 P1, [R4+URZ+0x110], R5 ;  /* 0x00011005040095a7 */ /* 0x000ee400080210ff */
[----:B---3--:R-:W-:Y:S05]  /*8bd0*/  @!P1 BRA `(.L_x_154) ;  /* 0xfffffffc00f09947 */ /* 0x008fea000383ffff */
[----:B------:R-:W-:Y:S05]  /*8be0*/  BRA `(.L_x_155) ;  /* 0xffffffa800f07947 */ /* 0x000fea000383ffff */
.L_x_64:
[----:B------:R-:W-:-:S07]  /*8bf0*/  MOV R0, UR7 ;  /* 0x0000000700007c02 */ /* 0x000fce0008000f00 */
.L_x_156:
[----:B---3--:R3:W4:Y:S02]  /*8c00*/  SYNCS.PHASECHK.TRANS64.TRYWAIT P0, [R0+URZ+0x110], R3 ;  /* 0x00011003000075a7 */ /* 0x00872400080011ff */
[----:B----4-:R-:W-:Y:S05]  /*8c10*/  @!P0 NANOSLEEP.SYNCS 0x989680 ;  /* 0x009896800000895d */ /* 0x010fea0003900000 */
[----:B------:R-:W4:Y:S02]  /*8c20*/  @!P0 SYNCS.PHASECHK.TRANS64 P0, [R0+URZ+0x110], R3 ;  /* 0x00011003000085a7 */ /* 0x000f2400080010ff */
[----:B----4-:R-:W-:Y:S05]  /*8c30*/  @!P0 BRA `(.L_x_156) ;  /* 0xfffffffc00f08947 */ /* 0x010fea000383ffff */
[----:B------:R-:W-:Y:S05]  /*8c40*/  BRA `(.L_x_157) ;  /* 0xffffffb000747947 */ /* 0x000fea000383ffff */
.L_x_65:
[----:B------:R-:W-:-:S07]  /*8c50*/  MOV R0, UR9 ;  /* 0x0000000900007c02 */ /* 0x000fce0008000f00 */
.L_x_158:
[----:B--2---:R2:W3:Y:S02]  /*8c60*/  SYNCS.PHASECHK.TRANS64.TRYWAIT P0, [R0+URZ+0x130], R3 ;  /* 0x00013003000075a7 */ /* 0x0044e400080011ff */
[----:B---3--:R-:W-:Y:S05]  /*8c70*/  @!P0 NANOSLEEP.SYNCS 0x989680 ;  /* 0x009896800000895d */ /* 0x008fea0003900000 */
[----:B------:R-:W3:Y:S02]  /*8c80*/  @!P0 SYNCS.PHASECHK.TRANS64 P0, [R0+URZ+0x130], R3 ;  /* 0x00013003000085a7 */ /* 0x000ee400080010ff */
[----:B---3--:R-:W-:Y:S05]  /*8c90*/  @!P0 BRA `(.L_x_158) ;  /* 0xfffffffc00f08947 */ /* 0x008fea000383ffff */
[----:B------:R-:W-:Y:S05]  /*8ca0*/  BRA `(.L_x_159) ;  /* 0xffffffb0008c7947 */ /* 0x000fea000383ffff */
.L_x_68:
[----:B--2---:R-:W-:Y:S07]  /*8cb0*/  MOV R0, UR8 ;  /* 0x0000000800007c02 */ /* 0x004fee0008000f00 */
.L_x_160:
[----:B--2---:R2:W3:Y:S02]  /*8cc0*/  SYNCS.PHASECHK.TRANS64.TRYWAIT P0, [R0+URZ], R9 ;  /* 0x00000009000075a7 */ /* 0x0044e400080011ff */
[----:B---3--:R-:W-:Y:S05]  /*8cd0*/  @!P0 NANOSLEEP.SYNCS 0x989680 ;  /* 0x009896800000895d */ /* 0x008fea0003900000 */
[----:B------:R-:W3:Y:S02]  /*8ce0*/  @!P0 SYNCS.PHASECHK.TRANS64 P0, [R0+URZ], R9 ;  /* 0x00000009000085a7 */ /* 0x000ee400080010ff */
[----:B---3--:R-:W-:Y:S05]  /*8cf0*/  @!P0 BRA `(.L_x_160) ;  /* 0xfffffffc00f08947 */ /* 0x008fea000383ffff */
[----:B------:R-:W-:Y:S05]  /*8d00*/  BRA `(.L_x_67) ;  /* 0xffffffb000bc7947 */ /* 0x000fea000383ffff */
.L_x_71:
[----:B------:R-:W-:-:S07]  /*8d10*/  MOV R0, UR5 ;  /* 0x0000000500007c02 */ /* 0x000fce0008000f00 */
.L_x_161:
[----:B--2---:R2:W4:Y:S02]  /*8d20*/  SYNCS.PHASECHK.TRANS64.TRYWAIT P0, [R0+URZ], R3 ;  /* 0x00000003000075a7 */ /* 0x00452400080011ff */
[----:B----4-:R-:W-:Y:S05]  /*8d30*/  @!P0 NANOSLEEP.SYNCS 0x989680 ;  /* 0x009896800000895d */ /* 0x010fea0003900000 */
[----:B------:R-:W4:Y:S02]  /*8d40*/  @!P0 SYNCS.PHASECHK.TRANS64 P0, [R0+URZ], R3 ;  /* 0x00000003000085a7 */ /* 0x000f2400080010ff */
[----:B----4-:R-:W-:Y:S05]  /*8d50*/  @!P0 BRA `(.L_x_161) ;  /* 0xfffffffc00f08947 */ /* 0x010fea000383ffff */
[----:B------:R-:W-:Y:S05]  /*8d60*/  BRA `(.L_x_162) ;  /* 0xffffffb400ac7947 */ /* 0x000fea000383ffff */
.L_x_72:
[----:B------:R-:W-:-:S07]  /*8d70*/  MOV R0, UR6 ;  /* 0x0000000600007c02 */ /* 0x000fce0008000f00 */
.L_x_163:
[----:B--2---:R2:W4:Y:S02]  /*8d80*/  SYNCS.PHASECHK.TRANS64.TRYWAIT P0, [R0+URZ], R3 ;  /* 0x00000003000075a7 */ /* 0x00452400080011ff */
[----:B----4-:R-:W-:Y:S05]  /*8d90*/  @!P0 NANOSLEEP.SYNCS 0x989680 ;  /* 0x009896800000895d */ /* 0x010fea0003900000 */
[----:B------:R-:W4:Y:S02]  /*8da0*/  @!P0 SYNCS.PHASECHK.TRANS64 P0, [R0+URZ], R3 ;  /* 0x00000003000085a7 */ /* 0x000f2400080010ff */
[----:B----4-:R-:W-:Y:S05]  /*8db0*/  @!P0 BRA `(.L_x_163) ;  /* 0xfffffffc00f08947 */ /* 0x010fea000383ffff */
[----:B------:R-:W-:Y:S05]  /*8dc0*/  BRA `(.L_x_164) ;  /* 0xffffffb400b87947 */ /* 0x000fea000383ffff */
.L_x_77:
[----:B------:R-:W-:Y:S07]  /*8dd0*/  MOV R3, UR17 ;  /* 0x0000001100037c02 */ /* 0x000fee0008000f00 */
.L_x_165:
[----:B---3--:R3:W1:Y:S02]  /*8de0*/  SYNCS.PHASECHK.TRANS64.TRYWAIT P2, [R3+URZ+0x110], R0 ;  /* 0x00011000030075a7 */ /* 0x00866400080411ff */
[----:B-1----:R-:W-:Y:S05]  /*8df0*/  @!P2 NANOSLEEP.SYNCS 0x989680 ;  /* 0x009896800000a95d */ /* 0x002fea0003900000 */
[----:B------:R-:W1:Y:S02]  /*8e00*/  @!P2 SYNCS.PHASECHK.TRANS64 P2, [R3+URZ+0x110], R0 ;  /* 0x000110000300a5a7 */ /* 0x000e6400080410ff */
[----:B-1----:R-:W-:Y:S05]  /*8e10*/  @!P2 BRA `(.L_x_165) ;  /* 0xfffffffc00f0a947 */ /* 0x002fea000383ffff */
[----:B------:R-:W-:Y:S05]  /*8e20*/  BRA `(.L_x_166) ;  /* 0xffffffbc00a87947 */ /* 0x000fea000383ffff */
.L_x_80:
[----:B------:R-:W-:Y:S07]  /*8e30*/  MOV R0, UR17 ;  /* 0x0000001100007c02 */ /* 0x000fee0008000f00 */
.L_x_167:
[----:B--2---:R2:W3:Y:S02]  /*8e40*/  SYNCS.PHASECHK.TRANS64.TRYWAIT P0, [R0+URZ+0x108], R3 ;  /* 0x00010803000075a7 */ /* 0x0044e400080011ff */
[----:B---3--:R-:W-:Y:S05]  /*8e50*/  @!P0 NANOSLEEP.SYNCS 0x989680 ;  /* 0x009896800000895d */ /* 0x008fea0003900000 */
[----:B------:R-:W3:Y:S02]  /*8e60*/  @!P0 SYNCS.PHASECHK.TRANS64 P0, [R0+URZ+0x108], R3 ;  /* 0x00010803000085a7 */ /* 0x000ee400080010ff */
[----:B---3--:R-:W-:Y:S05]  /*8e70*/  @!P0 BRA `(.L_x_167) ;  /* 0xfffffffc00f08947 */ /* 0x008fea000383ffff */
[----:B------:R-:W-:Y:S05]  /*8e80*/  BRA `(.L_x_79) ;  /* 0xffffffc000b87947 */ /* 0x000fea000383ffff */
.L_x_83:
[----:B------:R-:W-:Y:S07]  /*8e90*/  MOV R0, UR22 ;  /* 0x0000001600007c02 */ /* 0x000fee0008000f00 */
.L_x_168:
[----:B--2---:R2:W3:Y:S02]  /*8ea0*/  SYNCS.PHASECHK.TRANS64.TRYWAIT P0, [R0+URZ+0xe8], R3 ;  /* 0x0000e803000075a7 */ /* 0x0044e400080011ff */
[----:B---3--:R-:W-:Y:S05]  /*8eb0*/  @!P0 NANOSLEEP.SYNCS 0x989680 ;  /* 0x009896800000895d */ /* 0x008fea0003900000 */
[----:B------:R-:W3:Y:S02]  /*8ec0*/  @!P0 SYNCS.PHASECHK.TRANS64 P0, [R0+URZ+0xe8], R3 ;  /* 0x0000e803000085a7 */ /* 0x000ee400080010ff */
[----:B---3--:R-:W-:Y:S05]  /*8ed0*/  @!P0 BRA `(.L_x_168) ;  /* 0xfffffffc00f08947 */ /* 0x008fea000383ffff */
[----:B------:R-:W-:Y:S05]  /*8ee0*/  BRA `(.L_x_169) ;  /* 0xffffffc400807947 */ /* 0x000fea000383ffff */
.L_x_84:
[----:B------:R-:W-:Y:S07]  /*8ef0*/  MOV R3, UR20 ;  /* 0x0000001400037c02 */ /* 0x000fee0008000f00 */
.L_x_170:
[----:B-1----:R1:W2:Y:S02]  /*8f00*/  SYNCS.PHASECHK.TRANS64.TRYWAIT P0, [R3+URZ+0xe8], R12 ;  /* 0x0000e80c030075a7 */ /* 0x0022a400080011ff */
[----:B--2---:R-:W-:Y:S05]  /*8f10*/  @!P0 NANOSLEEP.SYNCS 0x989680 ;  /* 0x009896800000895d */ /* 0x004fea0003900000 */
[----:B------:R-:W2:Y:S02]  /*8f20*/  @!P0 SYNCS.PHASECHK.TRANS64 P0, [R3+URZ+0xe8], R12 ;  /* 0x0000e80c030085a7 */ /* 0x000ea400080010ff */
[----:B--2---:R-:W-:Y:S05]  /*8f30*/  @!P0 BRA `(.L_x_170) ;  /* 0xfffffffc00f08947 */ /* 0x004fea000383ffff */
[----:B------:R-:W-:Y:S05]  /*8f40*/  BRA `(.L_x_171) ;  /* 0xffffffc800207947 */ /* 0x000fea000383ffff */
.L_x_86:
[----:B------:R-:W-:-:S07]  /*8f50*/  MOV R0, UR4 ;  /* 0x0000000400007c02 */ /* 0x000fce0008000f00 */
.L_x_172:
[----:B-1----:R1:W3:Y:S02]  /*8f60*/  SYNCS.PHASECHK.TRANS64.TRYWAIT P0, [R0+URZ], R3 ;  /* 0x00000003000075a7 */ /* 0x0022e400080011ff */
[----:B---3--:R-:W-:Y:S05]  /*8f70*/  @!P0 NANOSLEEP.SYNCS 0x989680 ;  /* 0x009896800000895d */ /* 0x008fea0003900000 */
[----:B------:R-:W3:Y:S02]  /*8f80*/  @!P0 SYNCS.PHASECHK.TRANS64 P0, [R0+URZ], R3 ;  /* 0x00000003000085a7 */ /* 0x000ee400080010ff */
[----:B---3--:R-:W-:Y:S05]  /*8f90*/  @!P0 BRA `(.L_x_172) ;  /* 0xfffffffc00f08947 */ /* 0x008fea000383ffff */
[----:B------:R-:W-:Y:S05]  /*8fa0*/  BRA `(.L_x_173) ;  /* 0xffffffc8009c7947 */ /* 0x000fea000383ffff */
.L_x_87:
[----:B------:R-:W-:-:S07]  /*8fb0*/  MOV R0, UR4 ;  /* 0x0000000400007c02 */ /* 0x000fce0008000f00 */
.L_x_174:
[----:B-1----:R1:W3:Y:S02]  /*8fc0*/  SYNCS.PHASECHK.TRANS64.TRYWAIT P0, [R0+URZ], R3 ;  /* 0x00000003000075a7 */ /* 0x0022e400080011ff */
[----:B---3--:R-:W-:Y:S05]  /*8fd0*/  @!P0 NANOSLEEP.SYNCS 0x989680 ;  /* 0x009896800000895d */ /* 0x008fea0003900000 */
[----:B------:R-:W3:Y:S02]  /*8fe0*/  @!P0 SYNCS.PHASECHK.TRANS64 P0, [R0+URZ], R3 ;  /* 0x00000003000085a7 */ /* 0x000ee400080010ff */
[----:B---3--:R-:W-:Y:S05]  /*8ff0*/  @!P0 BRA `(.L_x_174) ;  /* 0xfffffffc00f08947 */ /* 0x008fea000383ffff */
[----:B------:R-:W-:Y:S05]  /*9000*/  BRA `(.L_x_175) ;  /* 0xffffffc800a87947 */ /* 0x000fea000383ffff */
.L_x_89:
[----:B------:R-:W-:Y:S07]  /*9010*/  MOV R0, UR51 ;  /* 0x0000003300007c02 */ /* 0x000fee0008000f00 */
.L_x_176:
[----:B--2---:R2:W4:Y:S02]  /*9020*/  SYNCS.PHASECHK.TRANS64.TRYWAIT P0, [R0+URZ+0x110], R3 ;  /* 0x00011003000075a7 */ /* 0x00452400080011ff */
[----:B----4-:R-:W-:Y:S05]  /*9030*/  @!P0 NANOSLEEP.SYNCS 0x989680 ;  /* 0x009896800000895d */ /* 0x010fea0003900000 */
[----:B------:R-:W4:Y:S02]  /*9040*/  @!P0 SYNCS.PHASECHK.TRANS64 P0, [R0+URZ+0x110], R3 ;  /* 0x00011003000085a7 */ /* 0x000f2400080010ff */
[----:B----4-:R-:W-:Y:S05]  /*9050*/  @!P0 BRA `(.L_x_176) ;  /* 0xfffffffc00f08947 */ /* 0x010fea000383ffff */
[----:B------:R-:W-:Y:S05]  /*9060*/  BRA `(.L_x_177) ;  /* 0xffffffcc00a47947 */ /* 0x000fea000383ffff */
.L_x_99:
[----:B-1----:R1:W3:Y:S02]  /*9070*/  SYNCS.PHASECHK.TRANS64.TRYWAIT P1, [R0+URZ+0xd0], R7 ;  /* 0x0000d007000075a7 */ /* 0x0022e400080211ff */
[----:B---3--:R-:W-:Y:S05]  /*9080*/  @!P1 NANOSLEEP.SYNCS 0x989680 ;  /* 0x009896800000995d */ /* 0x008fea0003900000 */
[----:B------:R-:W3:Y:S02]  /*9090*/  @!P1 SYNCS.PHASECHK.TRANS64 P1, [R0+URZ+0xd0], R7 ;  /* 0x0000d007000095a7 */ /* 0x000ee400080210ff */
[----:B---3--:R-:W-:Y:S05]  /*90a0*/  @!P1 BRA `(.L_x_99) ;  /* 0xfffffffc00f09947 */ /* 0x008fea000383ffff */
[----:B------:R-:W-:Y:S05]  /*90b0*/  BRA `(.L_x_98) ;  /* 0xffffffdc00e87947 */ /* 0x000fea000383ffff */
.L_x_101:
[----:B-1----:R1:W4:Y:S02]  /*90c0*/  SYNCS.PHASECHK.TRANS64.TRYWAIT P1, [R84+URZ+0x120], R3 ;  /* 0x00012003540075a7 */ /* 0x00232400080211ff */
[----:B----4-:R-:W-:Y:S05]  /*90d0*/  @!P1 NANOSLEEP.SYNCS 0x989680 ;  /* 0x009896800000995d */ /* 0x010fea0003900000 */
[----:B------:R-:W4:Y:S02]  /*90e0*/  @!P1 SYNCS.PHASECHK.TRANS64 P1, [R84+URZ+0x120], R3 ;  /* 0x00012003540095a7 */ /* 0x000f2400080210ff */
[----:B----4-:R-:W-:Y:S05]  /*90f0*/  @!P1 BRA `(.L_x_101) ;  /* 0xfffffffc00f09947 */ /* 0x010fea000383ffff */
[----:B------:R-:W-:Y:S05]  /*9100*/  BRA `(.L_x_100) ;  /* 0xffffffe000347947 */ /* 0x000fea000383ffff */
.L_x_112:
[----:B--2---:R2:W3:Y:S02]  /*9110*/  SYNCS.PHASECHK.TRANS64.TRYWAIT P1, [R3+URZ+0xd0], R0 ;  /* 0x0000d000030075a7 */ /* 0x0044e400080211ff */
[----:B---3--:R-:W-:Y:S05]  /*9120*/  @!P1 NANOSLEEP.SYNCS 0x989680 ;  /* 0x009896800000995d */ /* 0x008fea0003900000 */
[----:B------:R-:W3:Y:S02]  /*9130*/  @!P1 SYNCS.PHASECHK.TRANS64 P1, [R3+URZ+0xd0], R0 ;  /* 0x0000d000030095a7 */ /* 0x000ee400080210ff */
[----:B---3--:R-:W-:Y:S05]  /*9140*/  @!P1 BRA `(.L_x_112) ;  /* 0xfffffffc00f09947 */ /* 0x008fea000383ffff */
[----:B------:R-:W-:Y:S05]  /*9150*/  BRA `(.L_x_111) ;  /* 0xffffffe800487947 */ /* 0x000fea000383ffff */
        .weak           $__internal_0_$__cuda_sm10x_tcgen05_guardrail_trap_col_being_dealloced_not_returned_by_alloc
        .type           $__internal_0_$__cuda_sm10x_tcgen05_guardrail_trap_col_being_dealloced_not_returned_by_alloc,@function
        .size           $__internal_0_$__cuda_sm10x_tcgen05_guardrail_trap_col_being_dealloced_not_returned_by_alloc,($__internal_1_$__cuda_sm10x_tcgen05_guardrail_trap_phase_invalid_during_alloc - $__internal_0_$__cuda_sm10x_tcgen05_guardrail_trap_col_being_dealloced_not_returned_by_alloc)
$__internal_0_$__cuda_sm10x_tcgen05_guardrail_trap_col_being_dealloced_not_returned_by_alloc:
[----:B------:R-:W-:Y:S05]  /*9160*/  BPT.TRAP 0x1 ;  /* 0x000000040000795c */ /* 0x000fea0000300000 */
[----:B------:R-:W-:-:S04]  /*9170*/  HFMA2 R3, -RZ, RZ, 0, 0 ;  /* 0x00000000ff037431 */ /* 0x000fc800000001ff */
[----:B------:R-:W-:Y:S05]  /*9180*/  RET.REL.NODEC R2 `(_ZN7cutlass13device_kernelINS_4conv6kernel13ConvUniversalINS1_16ConvProblemShapeILNS1_8OperatorE2ELi3EEENS1_10collective14CollectiveConvINS1_47MainloopSm100TmaUmmaWarpSpecializedImplicitGemmILS5_2ELi13ELi3ELi1ELi2EN4cute5tupleIJNSA_1CILi2EEENSC_ILi1EEESE_EEEEENSB_IJNSC_ILi64EEENSB_IJSH_EEESI_EEENS_10bfloat16_tESK_NSA_8TiledMMAINSA_8MMA_AtomIJNSA_20SM100_MMA_F16BF16_SSISK_SK_fLi64ELi64ELNSA_4UMMA5MajorE1ELSP_1ELNSO_7ScaleInE0ELSQ_0EEEEEENSA_6LayoutINSB_IJSE_SE_SE_EEENSB_IJNSC_ILi0EEESV_SV_EEEEENSB_IJNSA_10UnderscoreESY_SY_EEEEENS7_6detail27Sm100ImplicitGemmTileTraitsINSA_13SM90_TMA_LOADENSA_14ComposedLayoutINSA_7SwizzleILi3ELi4ELi3EEENSA_18smem_ptr_flag_bitsILi16EEENST_INSB_IJSH_NSC_ILi8EEEEEENSB_IJSE_SH_EEEEEEEvEENS12_INSA_30SM90_TMA_LOAD_IM2COL_MULTICASTES1D_vEEEENS_8epilogue10collective18CollectiveEpilogueINS1I_23Sm100TmaWarpSpecializedILi3ELi2ELi16ELb1ELb0EEEJSJ_NSB_IJNST_ISH_SE_EENST_INSC_ILi32EEESE_EEEEESK_NSB_IJlNSB_IJSE_lllEEESV_EEESK_S1S_NS1I_6fusion15FusionCallbacksIS1M_NS1T_17LinearCombinationISK_fSK_fLNS_15FloatRoundStyleE2EEESJ_S1Q_JEEENSA_5SM1004TMEM4LOAD26SM100_TMEM_LOAD_16dp256b4xES13_NS14_INS15_ILi2ELi4ELi3EEES18_NST_INSB_IJS19_S1O_EEENSB_IJS1O_SE_EEEEEEENSA_17SM75_U32x4_LDSM_NENSA_14SM90_TMA_STOREES27_NSA_17SM90_U32x4_STSM_NENSA_39AutoVectorizingCopyWithAssumedAlignmentILi128EEEEEEvvEEEEvNT_6ParamsE) ;  /* 0xffffff6c029c7950 */ /* 0x000fea0003c3ffff */
        .weak           $__internal_1_$__cuda_sm10x_tcgen05_guardrail_trap_phase_invalid_during_alloc
        .type           $__internal_1_$__cuda_sm10x_tcgen05_guardrail_trap_phase_invalid_during_alloc,@function
        .size           $__internal_1_$__cuda_sm10x_tcgen05_guardrail_trap_phase_invalid_during_alloc,($__internal_2_$__cuda_sm10x_tcgen05_guardrail_trap_unallocated_columns_being_dealloced - $__internal_1_$__cuda_sm10x_tcgen05_guardrail_trap_phase_invalid_during_alloc)
$__internal_1_$__cuda_sm10x_tcgen05_guardrail_trap_phase_invalid_during_alloc:
[----:B------:R-:W-:Y:S05]  /*9190*/  BPT.TRAP 0x1 ;  /* 0x000000040000795c */ /* 0x000fea0000300000 */
[----:B------:R-:W-:-:S04]  /*91a0*/  MOV R3, 0x0 ;  /* 0x0000000000037802 */ /* 0x000fc80000000f00 */
[----:B------:R-:W-:Y:S05]  /*91b0*/  RET.REL.NODEC R2 `(_ZN7cutlass13device_kernelINS_4conv6kernel13ConvUniversalINS1_16ConvProblemShapeILNS1_8OperatorE2ELi3EEENS1_10collective14CollectiveConvINS1_47MainloopSm100TmaUmmaWarpSpecializedImplicitGemmILS5_2ELi13ELi3ELi1ELi2EN4cute5tupleIJNSA_1CILi2EEENSC_ILi1EEESE_EEEEENSB_IJNSC_ILi64EEENSB_IJSH_EEESI_EEENS_10bfloat16_tESK_NSA_8TiledMMAINSA_8MMA_AtomIJNSA_20SM100_MMA_F16BF16_SSISK_SK_fLi64ELi64ELNSA_4UMMA5MajorE1ELSP_1ELNSO_7ScaleInE0ELSQ_0EEEEEENSA_6LayoutINSB_IJSE_SE_SE_EEENSB_IJNSC_ILi0EEESV_SV_EEEEENSB_IJNSA_10UnderscoreESY_SY_EEEEENS7_6detail27Sm100ImplicitGemmTileTraitsINSA_13SM90_TMA_LOADENSA_14ComposedLayoutINSA_7SwizzleILi3ELi4ELi3EEENSA_18smem_ptr_flag_bitsILi16EEENST_INSB_IJSH_NSC_ILi8EEEEEENSB_IJSE_SH_EEEEEEEvEENS12_INSA_30SM90_TMA_LOAD_IM2COL_MULTICASTES1D_vEEEENS_8epilogue10collective18CollectiveEpilogueINS1I_23Sm100TmaWarpSpecializedILi3ELi2ELi16ELb1ELb0EEEJSJ_NSB_IJNST_ISH_SE_EENST_INSC_ILi32EEESE_EEEEESK_NSB_IJlNSB_IJSE_lllEEESV_EEESK_S1S_NS1I_6fusion15FusionCallbacksIS1M_NS1T_17LinearCombinationISK_fSK_fLNS_15FloatRoundStyleE2EEESJ_S1Q_JEEENSA_5SM1004TMEM4LOAD26SM100_TMEM_LOAD_16dp256b4xES13_NS14_INS15_ILi2ELi4ELi3EEES18_NST_INSB_IJS19_S1O_EEENSB_IJS1O_SE_EEEEEEENSA_17SM75_U32x4_LDSM_NENSA_14SM90_TMA_STOREES27_NSA_17SM90_U32x4_STSM_NENSA_39AutoVectorizingCopyWithAssumedAlignmentILi128EEEEEEvvEEEEvNT_6ParamsE) ;  /* 0xffffff6c02907950 */ /* 0x000fea0003c3ffff */
        .weak           $__internal_2_$__cuda_sm10x_tcgen05_guardrail_trap_unallocated_columns_being_dealloced
        .type           $__internal_2_$__cuda_sm10x_tcgen05_guardrail_trap_unallocated_columns_being_dealloced,@function
        .size           $__internal_2_$__cuda_sm10x_tcgen05_guardrail_trap_unallocated_columns_being_dealloced,(.L_x_179 - $__internal_2_$__cuda_sm10x_tcgen05_guardrail_trap_unallocated_columns_being_dealloced)
$__internal_2_$__cuda_sm10x_tcgen05_guardrail_trap_unallocated_columns_being_dealloced:
[----:B------:R-:W-:Y:S05]  /*91c0*/  BPT.TRAP 0x1 ;  /* 0x000000040000795c */ /* 0x000fea0000300000 */
[----:B------:R-:W-:-:S04]  /*91d0*/  HFMA2 R3, -RZ, RZ, 0, 0 ;  /* 0x00000000ff037431 */ /* 0x000fc800000001ff */
[----:B------:R-:W-:Y:S05]  /*91e0*/  RET.REL.NODEC R2 `(_ZN7cutlass13device_kernelINS_4conv6kernel13ConvUniversalINS1_16ConvProblemShapeILNS1_8OperatorE2ELi3EEENS1_10collective14CollectiveConvINS1_47MainloopSm100TmaUmmaWarpSpecializedImplicitGemmILS5_2ELi13ELi3ELi1ELi2EN4cute5tupleIJNSA_1CILi2EEENSC_ILi1EEESE_EEEEENSB_IJNSC_ILi64EEENSB_IJSH_EEESI_EEENS_10bfloat16_tESK_NSA_8TiledMMAINSA_8MMA_AtomIJNSA_20SM100_MMA_F16BF16_SSISK_SK_fLi64ELi64ELNSA_4UMMA5MajorE1ELSP_1ELNSO_7ScaleInE0ELSQ_0EEEEEENSA_6LayoutINSB_IJSE_SE_SE_EEENSB_IJNSC_ILi0EEESV_SV_EEEEENSB_IJNSA_10UnderscoreESY_SY_EEEEENS7_6detail27Sm100ImplicitGemmTileTraitsINSA_13SM90_TMA_LOADENSA_14ComposedLayoutINSA_7SwizzleILi3ELi4ELi3EEENSA_18smem_ptr_flag_bitsILi16EEENST_INSB_IJSH_NSC_ILi8EEEEEENSB_IJSE_SH_EEEEEEEvEENS12_INSA_30SM90_TMA_LOAD_IM2COL_MULTICASTES1D_vEEEENS_8epilogue10collective18CollectiveEpilogueINS1I_23Sm100TmaWarpSpecializedILi3ELi2ELi16ELb1ELb0EEEJSJ_NSB_IJNST_ISH_SE_EENST_INSC_ILi32EEESE_EEEEESK_NSB_IJlNSB_IJSE_lllEEESV_EEESK_S1S_NS1I_6fusion15FusionCallbacksIS1M_NS1T_17LinearCombinationISK_fSK_fLNS_15FloatRoundStyleE2EEESJ_S1Q_JEEENSA_5SM1004TMEM4LOAD26SM100_TMEM_LOAD_16dp256b4xES13_NS14_INS15_ILi2ELi4ELi3EEES18_NST_INSB_IJS19_S1O_EEENSB_IJS1O_SE_EEEEEEENSA_17SM75_U32x4_LDSM_NENSA_14SM90_TMA_STOREES27_NSA_17SM90_U32x4_STSM_NENSA_39AutoVectorizingCopyWithAssumedAlignmentILi128EEEEEEvvEEEEvNT_6ParamsE) ;  /* 0xffffff6c02847950 */ /* 0x000fea0003c3ffff */
.L_x_178:
[----:B------:R-:W-:-:S00]  /*91f0*/  BRA `(.L_x_178) ;  /* 0xfffffffc00fc7947 */ /* 0x000fc0000383ffff */
[----:B------:R-:W-:-:S00]  /*9200*/  NOP ;  /* 0x0000000000007918 */ /* 0x000fc00000000000 */
[----:B------:R-:W-:-:S00]  /*9210*/  NOP ;  /* 0x0000000000007918 */ /* 0x000fc00000000000 */
[----:B------:R-:W-:-:S00]  /*9220*/  NOP ;  /* 0x0000000000007918 */ /* 0x000fc00000000000 */
[----:B------:R-:W-:-:S00]  /*9230*/  NOP ;  /* 0x0000000000007918 */ /* 0x000fc00000000000 */
[----:B------:R-:W-:-:S00]  /*9240*/  NOP ;  /* 0x0000000000007918 */ /* 0x000fc00000000000 */
[----:B------:R-:W-:-:S00]  /*9250*/  NOP ;  /* 0x0000000000007918 */ /* 0x000fc00000000000 */
[----:B------:R-:W-:-:S00]  /*9260*/  NOP ;  /* 0x0000000000007918 */ /* 0x000fc00000000000 */
[----:B------:R-:W-:-:S00]  /*9270*/  NOP ;  /* 0x0000000000007918 */ /* 0x000fc00000000000 */
.L_x_179:


//--------------------- .nv.global.init           --------------------------
	.section	.nv.global.init,"aw",@progbits
.nv.global.init:
	.type		$str$29,@object
	.size		$str$29,($str$30 - $str$29)
$str$29:
        /*0000*/ 	.byte	0x28, 0x61, 0x64, 0x64, 0x72, 0x65, 0x73, 0x73, 0x20, 0x26, 0x20, 0x6d, 0x61, 0x73, 0x6b, 0x29
        /*0010*/ 	.byte	0x20, 0x3d, 0x3d, 0x20, 0x30, 0x00
	.type		$str$30,@object
	.size		$str$30,($str$28 - $str$30)
$str$30:
        /*0016*/ 	.byte	0x2f, 0x74, 0x6d, 0x70, 0x2f, 0x63, 0x75, 0x74, 0x6c, 0x61, 0x73, 0x73, 0x5f, 0x73, 0x77, 0x65
        /*0026*/ 	.byte	0x65, 0x70, 0x5f, 0x73, 0x72, 0x63, 0x2f, 0x69, 0x6e, 0x63, 0x6c, 0x75, 0x64, 0x65, 0x2f, 0x63
        /*0036*/ 	.byte	0x75, 0x74, 0x65, 0x2f, 0x70, 0x6f, 0x69, 0x6e, 0x74, 0x65, 0x72, 0x5f, 0x66, 0x6c, 0x61, 0x67
        /*0046*/ 	.byte	0x67, 0x65, 0x64, 0x2e, 0x68, 0x70, 0x70, 0x00
	.type		$str$28,@object
	.size		$str$28,($str$27 - $str$28)
$str$28:
        /*004e*/ 	.byte	0x2f, 0x74, 0x6d, 0x70, 0x2f, 0x63, 0x75, 0x74, 0x6c, 0x61, 0x73, 0x73, 0x5f, 0x73, 0x77, 0x65
        /*005e*/ 	.byte	0x65, 0x70, 0x5f, 0x73, 0x72, 0x63, 0x2f, 0x69, 0x6e, 0x63, 0x6c, 0x75, 0x64, 0x65, 0x2f, 0x63
        /*006e*/ 	.byte	0x75, 0x74, 0x65, 0x2f, 0x61, 0x74, 0x6f, 0x6d, 0x2f, 0x63, 0x6f, 0x70, 0x79, 0x5f, 0x74, 0x72
        /*007e*/ 	.byte	0x61, 0x69, 0x74, 0x73, 0x5f, 0x73, 0x6d, 0x31, 0x30, 0x30, 0x2e, 0x68, 0x70, 0x70, 0x00
	.type		$str$27,@object
	.size		$str$27,(__unnamed_1 - $str$27)
$str$27:
        /*008d*/ 	.byte	0x28, 0x28, 0x75, 0x69, 0x6e, 0x74, 0x33, 0x32, 0x5f, 0x74, 0x28, 0x74, 0x68, 0x72, 0x65, 0x61
        /*009d*/ 	.byte	0x64, 0x49, 0x64, 0x78, 0x2e, 0x78, 0x29, 0x20, 0x2f, 0x20, 0x33, 0x32, 0x29, 0x20, 0x25, 0x20
        /*00ad*/ 	.byte	0x34, 0x29, 0x20, 0x3d, 0x3d, 0x20, 0x28, 0x28, 0x28, 0x74, 0x6d, 0x65, 0x6d, 0x5f, 0x61, 0x64
        /*00bd*/ 	.byte	0x64, 0x72, 0x20, 0x3e, 0x3e, 0x20, 0x31, 0x36, 0x29, 0x20, 0x2f, 0x20, 0x33, 0x32, 0x29, 0x20
        /*00cd*/ 	.byte	0x25, 0x20, 0x34, 0x29, 0x00
	.type		__unnamed_1,@object
	.size		__unnamed_1,(__unnamed_2 - __unnamed_1)
__unnamed_1:
        /*00d2*/ 	.byte	0x61, 0x75, 0x74, 0x6f, 0x20, 0x63, 0x75, 0x74, 0x65, 0x3a, 0x3a, 0x61, 0x73, 0x5f, 0x70, 0x6f
        /* <DEDUP_REMOVED lines=24> */
        /*0262*/ 	.byte	0x30, 0x34, 0x38, 0x3e, 0x3e, 0x3e, 0x3e, 0x5d, 0x00
	.type		__unnamed_2,@object
	.size		__unnamed_2,(.L_2 - __unnamed_2)
__unnamed_2:
        /* <DEDUP_REMOVED lines=45> */
        /*053b*/ 	.byte	0x3e, 0x3e, 0x3e, 0x5d, 0x00
.L_2:


//--------------------- .nv.shared._ZN7cutlass13device_kernelINS_4conv6kernel13ConvUniversalINS1_16ConvProblemShapeILNS1_8OperatorE2ELi3EEENS1_10collective14CollectiveConvINS1_47MainloopSm100TmaUmmaWarpSpecializedImplicitGemmILS5_2ELi13ELi3ELi1ELi2EN4cute5tupleIJNSA_1CILi2EEENSC_ILi1EEESE_EEEEENSB_IJNSC_ILi64EEENSB_IJSH_EEESI_EEENS_10bfloat16_tESK_NSA_8TiledMMAINSA_8MMA_AtomIJNSA_20SM100_MMA_F16BF16_SSISK_SK_fLi64ELi64ELNSA_4UMMA5MajorE1ELSP_1ELNSO_7ScaleInE0ELSQ_0EEEEEENSA_6LayoutINSB_IJSE_SE_SE_EEENSB_IJNSC_ILi0EEESV_SV_EEEEENSB_IJNSA_10UnderscoreESY_SY_EEEEENS7_6detail27Sm100ImplicitGemmTileTraitsINSA_13SM90_TMA_LOADENSA_14ComposedLayoutINSA_7SwizzleILi3ELi4ELi3EEENSA_18smem_ptr_flag_bitsILi16EEENST_INSB_IJSH_NSC_ILi8EEEEEENSB_IJSE_SH_EEEEEEEvEENS12_INSA_30SM90_TMA_LOAD_IM2COL_MULTICASTES1D_vEEEENS_8epilogue10collective18CollectiveEpilogueINS1I_23Sm100TmaWarpSpecializedILi3ELi2ELi16ELb1ELb0EEEJSJ_NSB_IJNST_ISH_SE_EENST_INSC_ILi32EEESE_EEEEESK_NSB_IJlNSB_IJSE_lllEEESV_EEESK_S1S_NS1I_6fusion15FusionCallbacksIS1M_NS1T_17LinearCombinationISK_fSK_fLNS_15FloatRoundStyleE2EEESJ_S1Q_JEEENSA_5SM1004TMEM4LOAD26SM100_TMEM_LOAD_16dp256b4xES13_NS14_INS15_ILi2ELi4ELi3EEES18_NST_INSB_IJS19_S1O_EEENSB_IJS1O_SE_EEEEEEENSA_17SM75_U32x4_LDSM_NENSA_14SM90_TMA_STOREES27_NSA_17SM90_U32x4_STSM_NENSA_39AutoVectorizingCopyWithAssumedAlignmentILi128EEEEEEvvEEEEvNT_6ParamsE --------------------------
	.section	.nv.shared._ZN7cutlass13device_kernelINS_4conv6kernel13ConvUniversalINS1_16ConvProblemShapeILNS1_8OperatorE2ELi3EEENS1_10collective14CollectiveConvINS1_47MainloopSm100TmaUmmaWarpSpecializedImplicitGemmILS5_2ELi13ELi3ELi1ELi2EN4cute5tupleIJNSA_1CILi2EEENSC_ILi1EEESE_EEEEENSB_IJNSC_ILi64EEENSB_IJSH_EEESI_EEENS_10bfloat16_tESK_NSA_8TiledMMAINSA_8MMA_AtomIJNSA_20SM100_MMA_F16BF16_SSISK_SK_fLi64ELi64ELNSA_4UMMA5MajorE1ELSP_1ELNSO_7ScaleInE0ELSQ_0EEEEEENSA_6LayoutINSB_IJSE_SE_SE_EEENSB_IJNSC_ILi0EEESV_SV_EEEEENSB_IJNSA_10UnderscoreESY_SY_EEEEENS7_6detail27Sm100ImplicitGemmTileTraitsINSA_13SM90_TMA_LOADENSA_14ComposedLayoutINSA_7SwizzleILi3ELi4ELi3EEENSA_18smem_ptr_flag_bitsILi16EEENST_INSB_IJSH_NSC_ILi8EEEEEENSB_IJSE_SH_EEEEEEEvEENS12_INSA_30SM90_TMA_LOAD_IM2COL_MULTICASTES1D_vEEEENS_8epilogue10collective18CollectiveEpilogueINS1I_23Sm100TmaWarpSpecializedILi3ELi2ELi16ELb1ELb0EEEJSJ_NSB_IJNST_ISH_SE_EENST_INSC_ILi32EEESE_EEEEESK_NSB_IJlNSB_IJSE_lllEEESV_EEESK_S1S_NS1I_6fusion15FusionCallbacksIS1M_NS1T_17LinearCombinationISK_fSK_fLNS_15FloatRoundStyleE2EEESJ_S1Q_JEEENSA_5SM1004TMEM4LOAD26SM100_TMEM_LOAD_16dp256b4xES13_NS14_INS15_ILi2ELi4ELi3EEES18_NST_INSB_IJS19_S1O_EEENSB_IJS1O_SE_EEEEEEENSA_17SM75_U32x4_LDSM_NENSA_14SM90_TMA_STOREES27_NSA_17SM90_U32x4_STSM_NENSA_39AutoVectorizingCopyWithAssumedAlignmentILi128EEEEEEvvEEEEvNT_6ParamsE,"aw",@nobits
	.sectionflags	@""
	.align	16
	.zero		1024


//--------------------- .nv.shared.reserved.0     --------------------------
	.section	.nv.shared.reserved.0,"aw",@nobits
	.weak		__nv_reservedSMEM_offset_0_alias
	.size		__nv_reservedSMEM_offset_0_alias, 0, 64
	.other		__nv_reservedSMEM_offset_0_alias,@"STO_CUDA_RESERVED_SHARED STV_DEFAULT"
__nv_reservedSMEM_offset_0_alias:
	.zero		0
.nv.shared.reserved.0:
	.zero		64
	.weak		__nv_reservedSMEM_tcgen05_partition
	.type		__nv_reservedSMEM_tcgen05_partition,@object
	.size		__nv_reservedSMEM_tcgen05_partition,(.L_0 - __nv_reservedSMEM_tcgen05_partition)
__nv_reservedSMEM_tcgen05_partition:
	.zero		32
.L_0:


//--------------------- .nv.global                --------------------------
	.section	.nv.global,"aw",@nobits
.nv.global:
	.type		_ZN39_INTERNAL_8198a1fe_4_k_cu_e893483a_45244cute1_E,@object
	.size		_ZN39_INTERNAL_8198a1fe_4_k_cu_e893483a_45244cute1_E,(_ZN39_INTERNAL_8198a1fe_4_k_cu_e893483a_45244cuda3std3__45__cpo6cbeginE - _ZN39_INTERNAL_8198a1fe_4_k_cu_e893483a_45244cute1_E)
_ZN39_INTERNAL_8198a1fe_4_k_cu_e893483a_45244cute1_E:
	.zero		1
	.type		_ZN39_INTERNAL_8198a1fe_4_k_cu_e893483a_45244cuda3std3__45__cpo6cbeginE,@object
	.size		_ZN39_INTERNAL_8198a1fe_4_k_cu_e893483a_45244cuda3std3__45__cpo6cbeginE,(_ZN39_INTERNAL_8198a1fe_4_k_cu_e893483a_45244cuda3std3__48in_placeE - _ZN39_INTERNAL_8198a1fe_4_k_cu_e893483a_45244cuda3std3__45__cpo6cbeginE)
_ZN39_INTERNAL_8198a1fe_4_k_cu_e893483a_45244cuda3std3__45__cpo6cbeginE:
	.zero		1
	.type		_ZN39_INTERNAL_8198a1fe_4_k_cu_e893483a_45244cuda3std3__48in_placeE,@object
	.size		_ZN39_INTERNAL_8198a1fe_4_k_cu_e893483a_45244cuda3std3__48in_placeE,(_ZN39_INTERNAL_8198a1fe_4_k_cu_e893483a_45244cuda3std6ranges3__45__cpo9iter_moveE - _ZN39_INTERNAL_8198a1fe_4_k_cu_e893483a_45244cuda3std3__48in_placeE)
_ZN39_INTERNAL_8198a1fe_4_k_cu_e893483a_45244cuda3std3__48in_placeE:
	.zero		1
	.type		_ZN39_INTERNAL_8198a1fe_4_k_cu_e893483a_45244cuda3std6ranges3__45__cpo9iter_moveE,@object
	.size		_ZN39_INTERNAL_8198a1fe_4_k_cu_e893483a_45244cuda3std6ranges3__45__cpo9iter_moveE,(_ZN39_INTERNAL_8198a1fe_4_k_cu_e893483a_45244cuda3std3__45__cpo5beginE - _ZN39_INTERNAL_8198a1fe_4_k_cu_e893483a_45244cuda3std6ranges3__45__cpo9iter_moveE)
_ZN39_INTERNAL_8198a1fe_4_k_cu_e893483a_45244cuda3std6ranges3__45__cpo9iter_moveE:
	.zero		1
	.type		_ZN39_INTERNAL_8198a1fe_4_k_cu_e893483a_45244cuda3std3__45__cpo5beginE,@object
	.size		_ZN39_INTERNAL_8198a1fe_4_k_cu_e893483a_45244cuda3std3__45__cpo5beginE,(_ZN39_INTERNAL_8198a1fe_4_k_cu_e893483a_45244cuda3std3__441_GLOBAL__N__8198a1fe_4_k_cu_e893483a_45246ignoreE - _ZN39_INTERNAL_8198a1fe_4_k_cu_e893483a_45244cuda3std3__45__cpo5beginE)
_ZN39_INTERNAL_8198a1fe_4_k_cu_e893483a_45244cuda3std3__45__cpo5beginE:
	.zero		1
	.type		_ZN39_INTERNAL_8198a1fe_4_k_cu_e893483a_45244cuda3std3__441_GLOBAL__N__8198a1fe_4_k_cu_e893483a_45246ignoreE,@object
	.size		_ZN39_INTERNAL_8198a1fe_4_k_cu_e893483a_45244cuda3std3__441_GLOBAL__N__8198a1fe_4_k_cu_e893483a_45246ignoreE,(_ZN39_INTERNAL_8198a1fe_4_k_cu_e893483a_45244cute7productE - _ZN39_INTERNAL_8198a1fe_4_k_cu_e893483a_45244cuda3std3__441_GLOBAL__N__8198a1fe_4_k_cu_e893483a_45246ignoreE)
_ZN39_INTERNAL_8198a1fe_4_k_cu_e893483a_45244cuda3std3__441_GLOBAL__N__8198a1fe_4_k_cu_e893483a_45246ignoreE:
	.zero		1
	.type		_ZN39_INTERNAL_8198a1fe_4_k_cu_e893483a_45244cute7productE,@object
	.size		_ZN39_INTERNAL_8198a1fe_4_k_cu_e893483a_45244cute7productE,(_ZN39_INTERNAL_8198a1fe_4_k_cu_e893483a_45244cuda3std3__45__cpo3endE - _ZN39_INTERNAL_8198a1fe_4_k_cu_e893483a_45244cute7productE)
_ZN39_INTERNAL_8198a1fe_4_k_cu_e893483a_45244cute7productE:
	.zero		1
	.type		_ZN39_INTERNAL_8198a1fe_4_k_cu_e893483a_45244cuda3std3__45__cpo3endE,@object
	.size		_ZN39_INTERNAL_8198a1fe_4_k_cu_e893483a_45244cuda3std3__45__cpo3endE,(_ZN39_INTERNAL_8198a1fe_4_k_cu_e893483a_45244cuda3std3__419piecewise_constructE - _ZN39_INTERNAL_8198a1fe_4_k_cu_e893483a_45244cuda3std3__45__cpo3endE)
_ZN39_INTERNAL_8198a1fe_4_k_cu_e893483a_45244cuda3std3__45__cpo3endE:
	.zero		1
	.type		_ZN39_INTERNAL_8198a1fe_4_k_cu_e893483a_45244cuda3std3__419piecewise_constructE,@object
	.size		_ZN39_INTERNAL_8198a1fe_4_k_cu_e893483a_45244cuda3std3__419piecewise_constructE,(_ZN39_INTERNAL_8198a1fe_4_k_cu_e893483a_45244cuda3std3__45__cpo4cendE - _ZN39_INTERNAL_8198a1fe_4_k_cu_e893483a_45244cuda3std3__419piecewise_constructE)
_ZN39_INTERNAL_8198a1fe_4_k_cu_e893483a_45244cuda3std3__419piecewise_constructE:
	.zero		1
	.type		_ZN39_INTERNAL_8198a1fe_4_k_cu_e893483a_45244cuda3std3__45__cpo4cendE,@object
	.size		_ZN39_INTERNAL_8198a1fe_4_k_cu_e893483a_45244cuda3std3__45__cpo4cendE,(_ZN39_INTERNAL_8198a1fe_4_k_cu_e893483a_45244cuda3std6ranges3__45__cpo4swapE - _ZN39_INTERNAL_8198a1fe_4_k_cu_e893483a_45244cuda3std3__45__cpo4cendE)
_ZN39_INTERNAL_8198a1fe_4_k_cu_e893483a_45244cuda3std3__45__cpo4cendE:
	.zero		1
	.type		_ZN39_INTERNAL_8198a1fe_4_k_cu_e893483a_45244cuda3std6ranges3__45__cpo4swapE,@object
	.size		_ZN39_INTERNAL_8198a1fe_4_k_cu_e893483a_45244cuda3std6ranges3__45__cpo4swapE,(.L_10 - _ZN39_INTERNAL_8198a1fe_4_k_cu_e893483a_45244cuda3std6ranges3__45__cpo4swapE)
_ZN39_INTERNAL_8198a1fe_4_k_cu_e893483a_45244cuda3std6ranges3__45__cpo4swapE:
	.zero		1
.L_10:


//--------------------- .nv.constant0._ZN7cutlass13device_kernelINS_4conv6kernel13ConvUniversalINS1_16ConvProblemShapeILNS1_8OperatorE2ELi3EEENS1_10collective14CollectiveConvINS1_47MainloopSm100TmaUmmaWarpSpecializedImplicitGemmILS5_2ELi13ELi3ELi1ELi2EN4cute5tupleIJNSA_1CILi2EEENSC_ILi1EEESE_EEEEENSB_IJNSC_ILi64EEENSB_IJSH_EEESI_EEENS_10bfloat16_tESK_NSA_8TiledMMAINSA_8MMA_AtomIJNSA_20SM100_MMA_F16BF16_SSISK_SK_fLi64ELi64ELNSA_4UMMA5MajorE1ELSP_1ELNSO_7ScaleInE0ELSQ_0EEEEEENSA_6LayoutINSB_IJSE_SE_SE_EEENSB_IJNSC_ILi0EEESV_SV_EEEEENSB_IJNSA_10UnderscoreESY_SY_EEEEENS7_6detail27Sm100ImplicitGemmTileTraitsINSA_13SM90_TMA_LOADENSA_14ComposedLayoutINSA_7SwizzleILi3ELi4ELi3EEENSA_18smem_ptr_flag_bitsILi16EEENST_INSB_IJSH_NSC_ILi8EEEEEENSB_IJSE_SH_EEEEEEEvEENS12_INSA_30SM90_TMA_LOAD_IM2COL_MULTICASTES1D_vEEEENS_8epilogue10collective18CollectiveEpilogueINS1I_23Sm100TmaWarpSpecializedILi3ELi2ELi16ELb1ELb0EEEJSJ_NSB_IJNST_ISH_SE_EENST_INSC_ILi32EEESE_EEEEESK_NSB_IJlNSB_IJSE_lllEEESV_EEESK_S1S_NS1I_6fusion15FusionCallbacksIS1M_NS1T_17LinearCombinationISK_fSK_fLNS_15FloatRoundStyleE2EEESJ_S1Q_JEEENSA_5SM1004TMEM4LOAD26SM100_TMEM_LOAD_16dp256b4xES13_NS14_INS15_ILi2ELi4ELi3EEES18_NST_INSB_IJS19_S1O_EEENSB_IJS1O_SE_EEEEEEENSA_17SM75_U32x4_LDSM_NENSA_14SM90_TMA_STOREES27_NSA_17SM90_U32x4_STSM_NENSA_39AutoVectorizingCopyWithAssumedAlignmentILi128EEEEEEvvEEEEvNT_6ParamsE --------------------------
	.section	.nv.constant0._ZN7cutlass13device_kernelINS_4conv6kernel13ConvUniversalINS1_16ConvProblemShapeILNS1_8OperatorE2ELi3EEENS1_10collective14CollectiveConvINS1_47MainloopSm100TmaUmmaWarpSpecializedImplicitGemmILS5_2ELi13ELi3ELi1ELi2EN4cute5tupleIJNSA_1CILi2EEENSC_ILi1EEESE_EEEEENSB_IJNSC_ILi64EEENSB_IJSH_EEESI_EEENS_10bfloat16_tESK_NSA_8TiledMMAINSA_8MMA_AtomIJNSA_20SM100_MMA_F16BF16_SSISK_SK_fLi64ELi64ELNSA_4UMMA5MajorE1ELSP_1ELNSO_7ScaleInE0ELSQ_0EEEEEENSA_6LayoutINSB_IJSE_SE_SE_EEENSB_IJNSC_ILi0EEESV_SV_EEEEENSB_IJNSA_10UnderscoreESY_SY_EEEEENS7_6detail27Sm100ImplicitGemmTileTraitsINSA_13SM90_TMA_LOADENSA_14ComposedLayoutINSA_7SwizzleILi3ELi4ELi3EEENSA_18smem_ptr_flag_bitsILi16EEENST_INSB_IJSH_NSC_ILi8EEEEEENSB_IJSE_SH_EEEEEEEvEENS12_INSA_30SM90_TMA_LOAD_IM2COL_MULTICASTES1D_vEEEENS_8epilogue10collective18CollectiveEpilogueINS1I_23Sm100TmaWarpSpecializedILi3ELi2ELi16ELb1ELb0EEEJSJ_NSB_IJNST_ISH_SE_EENST_INSC_ILi32EEESE_EEEEESK_NSB_IJlNSB_IJSE_lllEEESV_EEESK_S1S_NS1I_6fusion15FusionCallbacksIS1M_NS1T_17LinearCombinationISK_fSK_fLNS_15FloatRoundStyleE2EEESJ_S1Q_JEEENSA_5SM1004TMEM4LOAD26SM100_TMEM_LOAD_16dp256b4xES13_NS14_INS15_ILi2ELi4ELi3EEES18_NST_INSB_IJS19_S1O_EEENSB_IJS1O_SE_EEEEEEENSA_17SM75_U32x4_LDSM_NENSA_14SM90_TMA_STOREES27_NSA_17SM90_U32x4_STSM_NENSA_39AutoVectorizingCopyWithAssumedAlignmentILi128EEEEEEvvEEEEvNT_6ParamsE,"a",@progbits
	.sectionflags	@""
	.align	4
.nv.constant0._ZN7cutlass13device_kernelINS_4conv6kernel13ConvUniversalINS1_16ConvProblemShapeILNS1_8OperatorE2ELi3EEENS1_10collective14CollectiveConvINS1_47MainloopSm100TmaUmmaWarpSpecializedImplicitGemmILS5_2ELi13ELi3ELi1ELi2EN4cute5tupleIJNSA_1CILi2EEENSC_ILi1EEESE_EEEEENSB_IJNSC_ILi64EEENSB_IJSH_EEESI_EEENS_10bfloat16_tESK_NSA_8TiledMMAINSA_8MMA_AtomIJNSA_20SM100_MMA_F16BF16_SSISK_SK_fLi64ELi64ELNSA_4UMMA5MajorE1ELSP_1ELNSO_7ScaleInE0ELSQ_0EEEEEENSA_6LayoutINSB_IJSE_SE_SE_EEENSB_IJNSC_ILi0EEESV_SV_EEEEENSB_IJNSA_10UnderscoreESY_SY_EEEEENS7_6detail27Sm100ImplicitGemmTileTraitsINSA_13SM90_TMA_LOADENSA_14ComposedLayoutINSA_7SwizzleILi3ELi4ELi3EEENSA_18smem_ptr_flag_bitsILi16EEENST_INSB_IJSH_NSC_ILi8EEEEEENSB_IJSE_SH_EEEEEEEvEENS12_INSA_30SM90_TMA_LOAD_IM2COL_MULTICASTES1D_vEEEENS_8epilogue10collective18CollectiveEpilogueINS1I_23Sm100TmaWarpSpecializedILi3ELi2ELi16ELb1ELb0EEEJSJ_NSB_IJNST_ISH_SE_EENST_INSC_ILi32EEESE_EEEEESK_NSB_IJlNSB_IJSE_lllEEESV_EEESK_S1S_NS1I_6fusion15FusionCallbacksIS1M_NS1T_17LinearCombinationISK_fSK_fLNS_15FloatRoundStyleE2EEESJ_S1Q_JEEENSA_5SM1004TMEM4LOAD26SM100_TMEM_LOAD_16dp256b4xES13_NS14_INS15_ILi2ELi4ELi3EEES18_NST_INSB_IJS19_S1O_EEENSB_IJS1O_SE_EEEEEEENSA_17SM75_U32x4_LDSM_NENSA_14SM90_TMA_STOREES27_NSA_17SM90_U32x4_STSM_NENSA_39AutoVectorizingCopyWithAssumedAlignmentILi128EEEEEEvvEEEEvNT_6ParamsE:
	.zero		3200


//--------------------- SYMBOLS --------------------------

	.type		.nv.reservedSmem.offset0,@object
	.size		.nv.reservedSmem.offset0,0x4
	.type		.nv.reservedSmem.cap,@object
	.size		.nv.reservedSmem.cap,0x4
	.type		__assertfail,@function
